// auto-generated by cutlass_sweep.gemm — config: {"arch": "sm_90", "cluster_m": 2, "cluster_n": 1, "dtype": "bf16", "dtype_b": "bf16", "layout": "nt", "stages": 0, "tile_k": 32, "tile_m": 192, "tile_n": 96}
#include "cutlass/cutlass.h"
#include "cutlass/gemm/collective/collective_builder.hpp"
#include "cutlass/gemm/device/gemm_universal_adapter.h"
#include "cutlass/gemm/kernel/gemm_universal.hpp"
#include "cutlass/epilogue/collective/collective_builder.hpp"

using ElemA = cutlass::bfloat16_t;
using ElemB = cutlass::bfloat16_t;
using ElemCD = cutlass::bfloat16_t;
using Acc  = float;
using TileShape    = cute::Shape<cute::_192, cute::_96, cute::_32>;
using ClusterShape = cute::Shape<cute::_2, cute::_1, cute::_1>;

using CollectiveEpilogue = typename cutlass::epilogue::collective::CollectiveBuilder<
    cutlass::arch::Sm90, cutlass::arch::OpClassTensorOp,
    TileShape, ClusterShape,
    cutlass::epilogue::collective::EpilogueTileAuto,
    Acc, Acc,
    ElemCD, cutlass::layout::RowMajor, 128 / cutlass::sizeof_bits<ElemCD>::value,
    ElemCD, cutlass::layout::RowMajor, 128 / cutlass::sizeof_bits<ElemCD>::value,
    cutlass::epilogue::collective::EpilogueScheduleAuto
  >::CollectiveOp;

using CollectiveMainloop = typename cutlass::gemm::collective::CollectiveBuilder<
    cutlass::arch::Sm90, cutlass::arch::OpClassTensorOp,
    ElemA, cutlass::layout::RowMajor, 128 / cutlass::sizeof_bits<ElemA>::value,
    ElemB, cutlass::layout::ColumnMajor, 128 / cutlass::sizeof_bits<ElemB>::value,
    Acc,
    TileShape, ClusterShape,
    cutlass::gemm::collective::StageCountAutoCarveout<static_cast<int>(sizeof(typename CollectiveEpilogue::SharedStorage))>,
    cutlass::gemm::collective::KernelScheduleAuto
  >::CollectiveOp;

using GemmKernel = cutlass::gemm::kernel::GemmUniversal<
    cute::Shape<int,int,int,int>,
    CollectiveMainloop,
    CollectiveEpilogue
>;
using Gemm = cutlass::gemm::device::GemmUniversalAdapter<GemmKernel>;

// Force the device kernel symbol into the cubin without needing a host main.
auto* _anchor = &cutlass::device_kernel<GemmKernel>;


// ===== COMPILED SASS (sm_90a) =====

	.target	sm_90a

	.elftype	@"ET_EXEC"


//--------------------- .note.nv.tkinfo           --------------------------
	.section	.note.nv.tkinfo,"",@"SHT_NOTE"
	.sectionflags	@"SHF_NOTE_NV_TKINFO"
	.tkinfo
        /*0018*/ 	.word	0x00000002
        /*0030*/ 	.string	""
        /*0030*/ 	.string	"ptxas"
        /*0030*/ 	.string	"Cuda compilation tools, release 13.0, V13.0.88"
        /*0030*/ 	.string	"Build cuda_13.0.r13.0/compiler.36424714_0"
        /*0030*/ 	.string	"-arch sm_90a -m 64 "



//--------------------- .note.nv.cuinfo           --------------------------
	.section	.note.nv.cuinfo,"",@"SHT_NOTE"
	.sectionflags	@"SHF_NOTE_NV_CUINFO"
        /*0018*/ 	.short	0x0002
        /*001a*/ 	.short	0x005a
        /*001c*/ 	.short	0x0082
	.zero		2


//--------------------- .nv.info                  --------------------------
	.section	.nv.info,"",@"SHT_CUDA_INFO"
	.align	4


	//----- nvinfo : EIATTR_REGCOUNT
	.align		4
        /*0000*/ 	.byte	0x04, 0x2f
        /*0002*/ 	.short	(.L_15 - .L_14)
	.align		4
.L_14:
        /*0004*/ 	.word	index@(_ZN7cutlass13device_kernelINS_4gemm6kernel13GemmUniversalIN4cute5tupleIJiiiiEEENS1_10collective13CollectiveMmaINS1_34MainloopSm90TmaGmmaWarpSpecializedILi12ENS5_IJNS4_1CILi2EEENSA_ILi1EEESC_EEENS1_35KernelTmaWarpSpecializedCooperativeEEENS5_IJNSA_ILi192EEENSA_ILi96EEENSA_ILi32EEEEEENS_10bfloat16_tENS5_IJlSC_lEEESK_SL_NS4_8TiledMMAINS4_8MMA_AtomIJNS4_4SM904GMMA27MMA_64x96x16_F32BF16BF16_SSILNSP_5MajorE0ELSR_0ELNSP_7ScaleInE1ELSS_1EEEEEENS4_6LayoutISD_NS5_IJSC_NSA_ILi0EEESW_EEEEENS5_IJNS4_10UnderscoreESZ_SZ_EEEEENS4_13SM90_TMA_LOADENS4_14ComposedLayoutINS4_7SwizzleILi2ELi4ELi3EEENS4_18smem_ptr_flag_bitsILi16EEENSV_INS5_IJNSA_ILi8EEESI_EEENS5_IJSI_SC_EEEEEEEvNS4_8identityENS4_23SM90_TMA_LOAD_MULTICASTES1C_vS1D_EENS_8epilogue10collective6detail29Sm90TmaWarpSpecializedAdapterINS1H_15DefaultEpilogueISK_SL_SL_NS1G_6thread17LinearCombinationISK_Li1EffLNS1L_9ScaleType4KindE0ELNS_15FloatRoundStyleE2ESK_EENS1_15EpilogueDefaultEEEEEvvEEEEvNT_6ParamsE)
        /*0008*/ 	.word	0x000000a8


	//----- nvinfo : EIATTR_FRAME_SIZE
	.align		4
.L_15:
        /*000c*/ 	.byte	0x04, 0x11
        /*000e*/ 	.short	(.L_17 - .L_16)
	.align		4
.L_16:
        /*0010*/ 	.word	index@(_ZN7cutlass13device_kernelINS_4gemm6kernel13GemmUniversalIN4cute5tupleIJiiiiEEENS1_10collective13CollectiveMmaINS1_34MainloopSm90TmaGmmaWarpSpecializedILi12ENS5_IJNS4_1CILi2EEENSA_ILi1EEESC_EEENS1_35KernelTmaWarpSpecializedCooperativeEEENS5_IJNSA_ILi192EEENSA_ILi96EEENSA_ILi32EEEEEENS_10bfloat16_tENS5_IJlSC_lEEESK_SL_NS4_8TiledMMAINS4_8MMA_AtomIJNS4_4SM904GMMA27MMA_64x96x16_F32BF16BF16_SSILNSP_5MajorE0ELSR_0ELNSP_7ScaleInE1ELSS_1EEEEEENS4_6LayoutISD_NS5_IJSC_NSA_ILi0EEESW_EEEEENS5_IJNS4_10UnderscoreESZ_SZ_EEEEENS4_13SM90_TMA_LOADENS4_14ComposedLayoutINS4_7SwizzleILi2ELi4ELi3EEENS4_18smem_ptr_flag_bitsILi16EEENSV_INS5_IJNSA_ILi8EEESI_EEENS5_IJSI_SC_EEEEEEEvNS4_8identityENS4_23SM90_TMA_LOAD_MULTICASTES1C_vS1D_EENS_8epilogue10collective6detail29Sm90TmaWarpSpecializedAdapterINS1H_15DefaultEpilogueISK_SL_SL_NS1G_6thread17LinearCombinationISK_Li1EffLNS1L_9ScaleType4KindE0ELNS_15FloatRoundStyleE2ESK_EENS1_15EpilogueDefaultEEEEEvvEEEEvNT_6ParamsE)
        /*0014*/ 	.word	0x00000000


	//----- nvinfo : EIATTR_MIN_STACK_SIZE
	.align		4
.L_17:
        /*0018*/ 	.byte	0x04, 0x12
        /*001a*/ 	.short	(.L_19 - .L_18)
	.align		4
.L_18:
        /*001c*/ 	.word	index@(_ZN7cutlass13device_kernelINS_4gemm6kernel13GemmUniversalIN4cute5tupleIJiiiiEEENS1_10collective13CollectiveMmaINS1_34MainloopSm90TmaGmmaWarpSpecializedILi12ENS5_IJNS4_1CILi2EEENSA_ILi1EEESC_EEENS1_35KernelTmaWarpSpecializedCooperativeEEENS5_IJNSA_ILi192EEENSA_ILi96EEENSA_ILi32EEEEEENS_10bfloat16_tENS5_IJlSC_lEEESK_SL_NS4_8TiledMMAINS4_8MMA_AtomIJNS4_4SM904GMMA27MMA_64x96x16_F32BF16BF16_SSILNSP_5MajorE0ELSR_0ELNSP_7ScaleInE1ELSS_1EEEEEENS4_6LayoutISD_NS5_IJSC_NSA_ILi0EEESW_EEEEENS5_IJNS4_10UnderscoreESZ_SZ_EEEEENS4_13SM90_TMA_LOADENS4_14ComposedLayoutINS4_7SwizzleILi2ELi4ELi3EEENS4_18smem_ptr_flag_bitsILi16EEENSV_INS5_IJNSA_ILi8EEESI_EEENS5_IJSI_SC_EEEEEEEvNS4_8identityENS4_23SM90_TMA_LOAD_MULTICASTES1C_vS1D_EENS_8epilogue10collective6detail29Sm90TmaWarpSpecializedAdapterINS1H_15DefaultEpilogueISK_SL_SL_NS1G_6thread17LinearCombinationISK_Li1EffLNS1L_9ScaleType4KindE0ELNS_15FloatRoundStyleE2ESK_EENS1_15EpilogueDefaultEEEEEvvEEEEvNT_6ParamsE)
        /*0020*/ 	.word	0x00000000
.L_19:


//--------------------- .nv.compat                --------------------------
	.section	.nv.compat,"",@"SHT_CUDA_COMPAT_INFO"
	.align	4
        /*0000*/ 	.byte	0x02, 0x09, 0x01, 0x00, 0x02, 0x02, 0x04, 0x00, 0x02, 0x05, 0x05, 0x00, 0x03, 0x07, 0x01, 0x01
        /*0010*/ 	.byte	0x02, 0x03, 0x01, 0x00, 0x02, 0x06, 0x01, 0x00, 0x04, 0x0b, 0x08, 0x00, 0x00, 0x00, 0x00, 0x00
        /*0020*/ 	.byte	0x00, 0x00, 0x00, 0x00


//--------------------- .nv.info._ZN7cutlass13device_kernelINS_4gemm6kernel13GemmUniversalIN4cute5tupleIJiiiiEEENS1_10collective13CollectiveMmaINS1_34MainloopSm90TmaGmmaWarpSpecializedILi12ENS5_IJNS4_1CILi2EEENSA_ILi1EEESC_EEENS1_35KernelTmaWarpSpecializedCooperativeEEENS5_IJNSA_ILi192EEENSA_ILi96EEENSA_ILi32EEEEEENS_10bfloat16_tENS5_IJlSC_lEEESK_SL_NS4_8TiledMMAINS4_8MMA_AtomIJNS4_4SM904GMMA27MMA_64x96x16_F32BF16BF16_SSILNSP_5MajorE0ELSR_0ELNSP_7ScaleInE1ELSS_1EEEEEENS4_6LayoutISD_NS5_IJSC_NSA_ILi0EEESW_EEEEENS5_IJNS4_10UnderscoreESZ_SZ_EEEEENS4_13SM90_TMA_LOADENS4_14ComposedLayoutINS4_7SwizzleILi2ELi4ELi3EEENS4_18smem_ptr_flag_bitsILi16EEENSV_INS5_IJNSA_ILi8EEESI_EEENS5_IJSI_SC_EEEEEEEvNS4_8identityENS4_23SM90_TMA_LOAD_MULTICASTES1C_vS1D_EENS_8epilogue10collective6detail29Sm90TmaWarpSpecializedAdapterINS1H_15DefaultEpilogueISK_SL_SL_NS1G_6thread17LinearCombinationISK_Li1EffLNS1L_9ScaleType4KindE0ELNS_15FloatRoundStyleE2ESK_EENS1_15EpilogueDefaultEEEEEvvEEEEvNT_6ParamsE --------------------------
	.section	.nv.info._ZN7cutlass13device_kernelINS_4gemm6kernel13GemmUniversalIN4cute5tupleIJiiiiEEENS1_10collective13CollectiveMmaINS1_34MainloopSm90TmaGmmaWarpSpecializedILi12ENS5_IJNS4_1CILi2EEENSA_ILi1EEESC_EEENS1_35KernelTmaWarpSpecializedCooperativeEEENS5_IJNSA_ILi192EEENSA_ILi96EEENSA_ILi32EEEEEENS_10bfloat16_tENS5_IJlSC_lEEESK_SL_NS4_8TiledMMAINS4_8MMA_AtomIJNS4_4SM904GMMA27MMA_64x96x16_F32BF16BF16_SSILNSP_5MajorE0ELSR_0ELNSP_7ScaleInE1ELSS_1EEEEEENS4_6LayoutISD_NS5_IJSC_NSA_ILi0EEESW_EEEEENS5_IJNS4_10UnderscoreESZ_SZ_EEEEENS4_13SM90_TMA_LOADENS4_14ComposedLayoutINS4_7SwizzleILi2ELi4ELi3EEENS4_18smem_ptr_flag_bitsILi16EEENSV_INS5_IJNSA_ILi8EEESI_EEENS5_IJSI_SC_EEEEEEEvNS4_8identityENS4_23SM90_TMA_LOAD_MULTICASTES1C_vS1D_EENS_8epilogue10collective6detail29Sm90TmaWarpSpecializedAdapterINS1H_15DefaultEpilogueISK_SL_SL_NS1G_6thread17LinearCombinationISK_Li1EffLNS1L_9ScaleType4KindE0ELNS_15FloatRoundStyleE2ESK_EENS1_15EpilogueDefaultEEEEEvvEEEEvNT_6ParamsE,"",@"SHT_CUDA_INFO"
	.sectionflags	@""
	.align	4


	//----- nvinfo : EIATTR_CUDA_API_VERSION
	.align		4
        /*0000*/ 	.byte	0x04, 0x37
        /*0002*/ 	.short	(.L_21 - .L_20)
.L_20:
        /*0004*/ 	.word	0x00000082


	//----- nvinfo : EIATTR_KPARAM_INFO
	.align		4
.L_21:
        /*0008*/ 	.byte	0x04, 0x17
        /*000a*/ 	.short	(.L_23 - .L_22)
.L_22:
        /*000c*/ 	.word	0x00000000
        /*0010*/ 	.short	0x0000
        /*0012*/ 	.short	0x0070
        /*0014*/ 	.byte	0x00, 0xf0, 0x01, 0x10


	//----- nvinfo : EIATTR_SPARSE_MMA_MASK
	.align		4
.L_23:
        /*0018*/ 	.byte	0x03, 0x50
        /*001a*/ 	.short	0x0000


	//----- nvinfo : EIATTR_MAXREG_COUNT
	.align		4
        /*001c*/ 	.byte	0x03, 0x1b
        /*001e*/ 	.short	0x00a8


	//----- nvinfo : EIATTR_NUM_BARRIERS
	.align		4
        /*0020*/ 	.byte	0x02, 0x4c
        /*0022*/ 	.byte	0x01
	.zero		1


	//----- nvinfo : EIATTR_EXTERNS
	.align		4
        /*0024*/ 	.byte	0x04, 0x0f
        /*0026*/ 	.short	(.L_25 - .L_24)


	//   ....[0]....
	.align		4
.L_24:
        /*0028*/ 	.word	index@(__assertfail)


	//----- nvinfo : EIATTR_MERCURY_ISA_VERSION
	.align		4
.L_25:
        /*002c*/ 	.byte	0x03, 0x5f
        /*002e*/ 	.short	0x0101


	//----- nvinfo : EIATTR_INT_WARP_WIDE_INSTR_OFFSETS
	.align		4
        /*0030*/ 	.byte	0x04, 0x31
        /*0032*/ 	.short	(.L_27 - .L_26)


	//   ....[0]....
.L_26:
        /*0034*/ 	.word	0x000005b0


	//   ....[1]....
        /*0038*/ 	.word	0x000005e0


	//   ....[2]....
        /*003c*/ 	.word	0x000007a0


	//----- nvinfo : EIATTR_COOP_GROUP_MASK_REGIDS
	.align		4
.L_27:
        /*0040*/ 	.byte	0x04, 0x29
        /*0042*/ 	.short	(.L_29 - .L_28)


	//   ....[0]....
.L_28:
        /*0044*/ 	.word	0xffffffff


	//   ....[1]....
        /*0048*/ 	.word	0xffffffff


	//   ....[2]....
        /*004c*/ 	.word	0xffffffff


	//   ....[3]....
        /*0050*/ 	.word	0xffffffff


	//   ....[4]....
        /*0054*/ 	.word	0xffffffff


	//   ....[5]....
        /*0058*/ 	.word	0xffffffff


	//----- nvinfo : EIATTR_COOP_GROUP_INSTR_OFFSETS
	.align		4
.L_29:
        /*005c*/ 	.byte	0x04, 0x28
        /*005e*/ 	.short	(.L_31 - .L_30)


	//   ....[0]....
.L_30:
        /*0060*/ 	.word	0x00000060


	//   ....[1]....
        /*0064*/ 	.word	0x00000070


	//   ....[2]....
        /*0068*/ 	.word	0x00000130


	//   ....[3]....
        /*006c*/ 	.word	0x00000400


	//   ....[4]....
        /*0070*/ 	.word	0x00000920


	//   ....[5]....
        /*0074*/ 	.word	0x00001360


	//----- nvinfo : EIATTR_REG_RECONFIG
	.align		4
.L_31:
        /*0078*/ 	.byte	0x01, 0x54
	.zero		2


	//----- nvinfo : EIATTR_SYSCALL_OFFSETS
	.align		4
        /*007c*/ 	.byte	0x04, 0x46
        /*007e*/ 	.short	(.L_33 - .L_32)


	//   ....[0]....
.L_32:
        /*0080*/ 	.word	0x00001520


	//----- nvinfo : EIATTR_MBARRIER_INSTR_OFFSETS
	.align		4
.L_33:
        /*0084*/ 	.byte	0x04, 0x39
        /*0086*/ 	.short	(.L_35 - .L_34)


	//   ....[0]....
.L_34:
        /*0088*/ 	.word	0x00000250
        /*008c*/ 	.word	0x000000ff
        /*0090*/ 	.word	0x00000000
        /*0094*/ 	.short	0x0100
        /*0096*/ 	.byte	0x08
	.zero		1


	//   ....[1]....
        /*0098*/ 	.word	0x00000260
        /*009c*/ 	.word	0x000000ff
        /*00a0*/ 	.word	0x00000060
        /*00a4*/ 	.short	0x0100
        /*00a6*/ 	.byte	0x08
	.zero		1


	//   ....[2]....
        /*00a8*/ 	.word	0x00000270
        /*00ac*/ 	.word	0x000000ff
        /*00b0*/ 	.word	0x00000008
        /*00b4*/ 	.short	0x0100
        /*00b6*/ 	.byte	0x08
	.zero		1


	//   ....[3]....
        /*00b8*/ 	.word	0x00000280
        /*00bc*/ 	.word	0x000000ff
        /*00c0*/ 	.word	0x00000068
        /*00c4*/ 	.short	0x0100
        /*00c6*/ 	.byte	0x08
	.zero		1


	//   ....[4]....
        /*00c8*/ 	.word	0x00000290
        /*00cc*/ 	.word	0x000000ff
        /*00d0*/ 	.word	0x00000010
        /*00d4*/ 	.short	0x0100
        /*00d6*/ 	.byte	0x08
	.zero		1


	//   ....[5]....
        /*00d8*/ 	.word	0x000002a0
        /*00dc*/ 	.word	0x000000ff
        /*00e0*/ 	.word	0x00000070
        /*00e4*/ 	.short	0x0100
        /*00e6*/ 	.byte	0x08
	.zero		1


	//   ....[6]....
        /*00e8*/ 	.word	0x000002b0
        /*00ec*/ 	.word	0x000000ff
        /*00f0*/ 	.word	0x00000018
        /*00f4*/ 	.short	0x0100
        /*00f6*/ 	.byte	0x08
	.zero		1


	//   ....[7]....
        /*00f8*/ 	.word	0x000002c0
        /*00fc*/ 	.word	0x000000ff
        /*0100*/ 	.word	0x00000078
        /*0104*/ 	.short	0x0100
        /*0106*/ 	.byte	0x08
	.zero		1


	//   ....[8]....
        /*0108*/ 	.word	0x000002d0
        /*010c*/ 	.word	0x000000ff
        /*0110*/ 	.word	0x00000020
        /*0114*/ 	.short	0x0100
        /*0116*/ 	.byte	0x08
	.zero		1


	//   ....[9]....
        /*0118*/ 	.word	0x000002e0
        /*011c*/ 	.word	0x000000ff
        /*0120*/ 	.word	0x00000080
        /*0124*/ 	.short	0x0100
        /*0126*/ 	.byte	0x08
	.zero		1


	//   ....[10]....
        /*0128*/ 	.word	0x000002f0
        /*012c*/ 	.word	0x000000ff
        /*0130*/ 	.word	0x00000028
        /*0134*/ 	.short	0x0100
        /*0136*/ 	.byte	0x08
	.zero		1


	//   ....[11]....
        /*0138*/ 	.word	0x00000300
        /*013c*/ 	.word	0x000000ff
        /*0140*/ 	.word	0x00000088
        /*0144*/ 	.short	0x0100
        /*0146*/ 	.byte	0x08
	.zero		1


	//   ....[12]....
        /*0148*/ 	.word	0x00000310
        /*014c*/ 	.word	0x000000ff
        /*0150*/ 	.word	0x00000030
        /*0154*/ 	.short	0x0100
        /*0156*/ 	.byte	0x08
	.zero		1


	//   ....[13]....
        /*0158*/ 	.word	0x00000320
        /*015c*/ 	.word	0x000000ff
        /*0160*/ 	.word	0x00000090
        /*0164*/ 	.short	0x0100
        /*0166*/ 	.byte	0x08
	.zero		1


	//   ....[14]....
        /*0168*/ 	.word	0x00000330
        /*016c*/ 	.word	0x000000ff
        /*0170*/ 	.word	0x00000038
        /*0174*/ 	.short	0x0100
        /*0176*/ 	.byte	0x08
	.zero		1


	//   ....[15]....
        /*0178*/ 	.word	0x00000340
        /*017c*/ 	.word	0x000000ff
        /*0180*/ 	.word	0x00000098
        /*0184*/ 	.short	0x0100
        /*0186*/ 	.byte	0x08
	.zero		1


	//   ....[16]....
        /*0188*/ 	.word	0x00000350
        /*018c*/ 	.word	0x000000ff
        /*0190*/ 	.word	0x00000040
        /*0194*/ 	.short	0x0100
        /*0196*/ 	.byte	0x08
	.zero		1


	//   ....[17]....
        /*0198*/ 	.word	0x00000360
        /*019c*/ 	.word	0x000000ff
        /*01a0*/ 	.word	0x000000a0
        /*01a4*/ 	.short	0x0100
        /*01a6*/ 	.byte	0x08
	.zero		1


	//   ....[18]....
        /*01a8*/ 	.word	0x00000370
        /*01ac*/ 	.word	0x000000ff
        /*01b0*/ 	.word	0x00000048
        /*01b4*/ 	.short	0x0100
        /*01b6*/ 	.byte	0x08
	.zero		1


	//   ....[19]....
        /*01b8*/ 	.word	0x00000380
        /*01bc*/ 	.word	0x000000ff
        /*01c0*/ 	.word	0x000000a8
        /*01c4*/ 	.short	0x0100
        /*01c6*/ 	.byte	0x08
	.zero		1


	//   ....[20]....
        /*01c8*/ 	.word	0x00000390
        /*01cc*/ 	.word	0x000000ff
        /*01d0*/ 	.word	0x00000050
        /*01d4*/ 	.short	0x0100
        /*01d6*/ 	.byte	0x08
	.zero		1


	//   ....[21]....
        /*01d8*/ 	.word	0x000003a0
        /*01dc*/ 	.word	0x000000ff
        /*01e0*/ 	.word	0x000000b0
        /*01e4*/ 	.short	0x0100
        /*01e6*/ 	.byte	0x08
	.zero		1


	//   ....[22]....
        /*01e8*/ 	.word	0x000003b0
        /*01ec*/ 	.word	0x000000ff
        /*01f0*/ 	.word	0x00000058
        /*01f4*/ 	.short	0x0100
        /*01f6*/ 	.byte	0x08
	.zero		1


	//   ....[23]....
        /*01f8*/ 	.word	0x000003c0
        /*01fc*/ 	.word	0x000000ff
        /*0200*/ 	.word	0x000000b8
        /*0204*/ 	.short	0x0100
        /*0206*/ 	.byte	0x08
	.zero		1


	//   ....[24]....
        /*0208*/ 	.word	0x00000820
        /*020c*/ 	.word	0x000000ff
        /*0210*/ 	.word	0x000000d0
        /*0214*/ 	.short	0x0100
        /*0216*/ 	.byte	0x06
	.zero		1


	//   ....[25]....
        /*0218*/ 	.word	0x000008b0
        /*021c*/ 	.word	0x000000ff
        /*0220*/ 	.word	0x000000d8
        /*0224*/ 	.short	0x0100
        /*0226*/ 	.byte	0x06
	.zero		1


	//   ....[26]....
        /*0228*/ 	.word	0x000015e0
        /*022c*/ 	.word	0x00000003
        /*0230*/ 	.word	0x00000000
        /*0234*/ 	.short	0x010a
        /*0236*/ 	.byte	0x3f
	.zero		1


	//   ....[27]....
        /*0238*/ 	.word	0x00001620
        /*023c*/ 	.word	0x00000003
        /*0240*/ 	.word	0x00000000
        /*0244*/ 	.short	0x010a
        /*0246*/ 	.byte	0x3f
	.zero		1


	//   ....[28]....
        /*0248*/ 	.word	0x000019b0
        /*024c*/ 	.word	0x00000005
        /*0250*/ 	.word	0x00000000
        /*0254*/ 	.short	0x010a
        /*0256*/ 	.byte	0x3f
	.zero		1


	//   ....[29]....
        /*0258*/ 	.word	0x000019f0
        /*025c*/ 	.word	0x00000005
        /*0260*/ 	.word	0x00000000
        /*0264*/ 	.short	0x010a
        /*0266*/ 	.byte	0x3f
	.zero		1


	//   ....[30]....
        /*0268*/ 	.word	0x00001c10
        /*026c*/ 	.word	0x00000005
        /*0270*/ 	.word	0x00000000
        /*0274*/ 	.short	0x0101
        /*0276*/ 	.byte	0x3f
	.zero		1


	//   ....[31]....
        /*0278*/ 	.word	0x00001e30
        /*027c*/ 	.word	0x00000003
        /*0280*/ 	.word	0x00000000
        /*0284*/ 	.short	0x0101
        /*0286*/ 	.byte	0x3f
	.zero		1


	//   ....[32]....
        /*0288*/ 	.word	0x00009df0
        /*028c*/ 	.word	0x00000014
        /*0290*/ 	.word	0x00000060
        /*0294*/ 	.short	0x010a
        /*0296*/ 	.byte	0x3f
	.zero		1


	//   ....[33]....
        /*0298*/ 	.word	0x0000a170
        /*029c*/ 	.word	0x00000003
        /*02a0*/ 	.word	0x000000d8
        /*02a4*/ 	.short	0x0101
        /*02a6*/ 	.byte	0x3f
	.zero		1


	//   ....[34]....
        /*02a8*/ 	.word	0x0000a8c0
        /*02ac*/ 	.word	0x00000007
        /*02b0*/ 	.word	0x00000000
        /*02b4*/ 	.short	0x010a
        /*02b6*/ 	.byte	0x3f
	.zero		1


	//   ....[35]....
        /*02b8*/ 	.word	0x0000a940
        /*02bc*/ 	.word	0x00000008
        /*02c0*/ 	.word	0x00000000
        /*02c4*/ 	.short	0x010a
        /*02c6*/ 	.byte	0x3f
	.zero		1


	//   ....[36]....
        /*02c8*/ 	.word	0x0000a9d0
        /*02cc*/ 	.word	0x00000009
        /*02d0*/ 	.word	0x00000000
        /*02d4*/ 	.short	0x010a
        /*02d6*/ 	.byte	0x3f
	.zero		1


	//   ....[37]....
        /*02d8*/ 	.word	0x0000aa60
        /*02dc*/ 	.word	0x00000008
        /*02e0*/ 	.word	0x00000000
        /*02e4*/ 	.short	0x010a
        /*02e6*/ 	.byte	0x3f
	.zero		1


	//   ....[38]....
        /*02e8*/ 	.word	0x0000aaf0
        /*02ec*/ 	.word	0x00000009
        /*02f0*/ 	.word	0x00000000
        /*02f4*/ 	.short	0x010a
        /*02f6*/ 	.byte	0x3f
	.zero		1


	//   ....[39]....
        /*02f8*/ 	.word	0x0000ab80
        /*02fc*/ 	.word	0x00000008
        /*0300*/ 	.word	0x00000000
        /*0304*/ 	.short	0x010a
        /*0306*/ 	.byte	0x3f
	.zero		1


	//   ....[40]....
        /*0308*/ 	.word	0x0000ac10
        /*030c*/ 	.word	0x00000009
        /*0310*/ 	.word	0x00000000
        /*0314*/ 	.short	0x010a
        /*0316*/ 	.byte	0x3f
	.zero		1


	//   ....[41]....
        /*0318*/ 	.word	0x0000aca0
        /*031c*/ 	.word	0x00000008
        /*0320*/ 	.word	0x00000000
        /*0324*/ 	.short	0x010a
        /*0326*/ 	.byte	0x3f
	.zero		1


	//   ....[42]....
        /*0328*/ 	.word	0x0000ad30
        /*032c*/ 	.word	0x00000009
        /*0330*/ 	.word	0x00000000
        /*0334*/ 	.short	0x010a
        /*0336*/ 	.byte	0x3f
	.zero		1


	//   ....[43]....
        /*0338*/ 	.word	0x0000adc0
        /*033c*/ 	.word	0x00000008
        /*0340*/ 	.word	0x00000000
        /*0344*/ 	.short	0x010a
        /*0346*/ 	.byte	0x3f
	.zero		1


	//   ....[44]....
        /*0348*/ 	.word	0x0000ae50
        /*034c*/ 	.word	0x0000000b
        /*0350*/ 	.word	0x00000000
        /*0354*/ 	.short	0x010a
        /*0356*/ 	.byte	0x3f
	.zero		1


	//   ....[45]....
        /*0358*/ 	.word	0x0000aee0
        /*035c*/ 	.word	0x00000003
        /*0360*/ 	.word	0x00000000
        /*0364*/ 	.short	0x010a
        /*0366*/ 	.byte	0x3f
	.zero		1


	//   ....[46]....
        /*0368*/ 	.word	0x0000af40
        /*036c*/ 	.word	0x00000003
        /*0370*/ 	.word	0x00000000
        /*0374*/ 	.short	0x010a
        /*0376*/ 	.byte	0x3f
	.zero		1


	//   ....[47]....
        /*0378*/ 	.word	0x0000af90
        /*037c*/ 	.word	0x00000005
        /*0380*/ 	.word	0x00000000
        /*0384*/ 	.short	0x010a
        /*0386*/ 	.byte	0x3f
	.zero		1


	//   ....[48]....
        /*0388*/ 	.word	0x0000b060
        /*038c*/ 	.word	0x00000014
        /*0390*/ 	.word	0x00000060
        /*0394*/ 	.short	0x010a
        /*0396*/ 	.byte	0x3f
	.zero		1


	//   ....[49]....
        /*0398*/ 	.word	0x0000b130
        /*039c*/ 	.word	0x00000007
        /*03a0*/ 	.word	0x00000000
        /*03a4*/ 	.short	0x010a
        /*03a6*/ 	.byte	0x3f
	.zero		1


	//   ....[50]....
        /*03a8*/ 	.word	0x0000b180
        /*03ac*/ 	.word	0x00000008
        /*03b0*/ 	.word	0x00000000
        /*03b4*/ 	.short	0x010a
        /*03b6*/ 	.byte	0x3f
	.zero		1


	//   ....[51]....
        /*03b8*/ 	.word	0x0000b1d0
        /*03bc*/ 	.word	0x00000009
        /*03c0*/ 	.word	0x00000000
        /*03c4*/ 	.short	0x010a
        /*03c6*/ 	.byte	0x3f
	.zero		1


	//   ....[52]....
        /*03c8*/ 	.word	0x0000b220
        /*03cc*/ 	.word	0x00000008
        /*03d0*/ 	.word	0x00000000
        /*03d4*/ 	.short	0x010a
        /*03d6*/ 	.byte	0x3f
	.zero		1


	//   ....[53]....
        /*03d8*/ 	.word	0x0000b270
        /*03dc*/ 	.word	0x00000009
        /*03e0*/ 	.word	0x00000000
        /*03e4*/ 	.short	0x010a
        /*03e6*/ 	.byte	0x3f
	.zero		1


	//   ....[54]....
        /*03e8*/ 	.word	0x0000b2c0
        /*03ec*/ 	.word	0x00000008
        /*03f0*/ 	.word	0x00000000
        /*03f4*/ 	.short	0x010a
        /*03f6*/ 	.byte	0x3f
	.zero		1


	//   ....[55]....
        /*03f8*/ 	.word	0x0000b310
        /*03fc*/ 	.word	0x00000009
        /*0400*/ 	.word	0x00000000
        /*0404*/ 	.short	0x010a
        /*0406*/ 	.byte	0x3f
	.zero		1


	//   ....[56]....
        /*0408*/ 	.word	0x0000b360
        /*040c*/ 	.word	0x00000008
        /*0410*/ 	.word	0x00000000
        /*0414*/ 	.short	0x010a
        /*0416*/ 	.byte	0x3f
	.zero		1


	//   ....[57]....
        /*0418*/ 	.word	0x0000b3b0
        /*041c*/ 	.word	0x00000009
        /*0420*/ 	.word	0x00000000
        /*0424*/ 	.short	0x010a
        /*0426*/ 	.byte	0x3f
	.zero		1


	//   ....[58]....
        /*0428*/ 	.word	0x0000b400
        /*042c*/ 	.word	0x00000008
        /*0430*/ 	.word	0x00000000
        /*0434*/ 	.short	0x010a
        /*0436*/ 	.byte	0x3f
	.zero		1


	//   ....[59]....
        /*0438*/ 	.word	0x0000b450
        /*043c*/ 	.word	0x0000000b
        /*0440*/ 	.word	0x00000000
        /*0444*/ 	.short	0x010a
        /*0446*/ 	.byte	0x3f
	.zero		1


	//----- nvinfo : EIATTR_NUM_MBARRIERS
	.align		4
.L_35:
        /*0448*/ 	.byte	0x03, 0x38
        /*044a*/ 	.short	0x001a


	//----- nvinfo : EIATTR_EXIT_INSTR_OFFSETS
	.align		4
        /*044c*/ 	.byte	0x04, 0x1c
        /*044e*/ 	.short	(.L_37 - .L_36)


	//   ....[0]....
.L_36:
        /*0450*/ 	.word	0x00000a80


	//   ....[1]....
        /*0454*/ 	.word	0x00001290


	//   ....[2]....
        /*0458*/ 	.word	0x00009520


	//   ....[3]....
        /*045c*/ 	.word	0x00009a80


	//   ....[4]....
        /*0460*/ 	.word	0x0000af30


	//----- nvinfo : EIATTR_MAX_THREADS
	.align		4
.L_37:
        /*0464*/ 	.byte	0x04, 0x05
        /*0466*/ 	.short	(.L_39 - .L_38)
.L_38:
        /*0468*/ 	.word	0x00000180
        /*046c*/ 	.word	0x00000001
        /*0470*/ 	.word	0x00000001


	//----- nvinfo : EIATTR_CRS_STACK_SIZE
	.align		4
.L_39:
        /*0474*/ 	.byte	0x04, 0x1e
        /*0476*/ 	.short	(.L_41 - .L_40)
.L_40:
        /*0478*/ 	.word	0x00000000


	//----- nvinfo : EIATTR_CBANK_PARAM_SIZE
	.align		4
.L_41:
        /*047c*/ 	.byte	0x03, 0x19
        /*047e*/ 	.short	0x0470


	//----- nvinfo : EIATTR_PARAM_CBANK
	.align		4
        /*0480*/ 	.byte	0x04, 0x0a
        /*0482*/ 	.short	(.L_43 - .L_42)
	.align		4
.L_42:
        /*0484*/ 	.word	index@(.nv.constant0._ZN7cutlass13device_kernelINS_4gemm6kernel13GemmUniversalIN4cute5tupleIJiiiiEEENS1_10collective13CollectiveMmaINS1_34MainloopSm90TmaGmmaWarpSpecializedILi12ENS5_IJNS4_1CILi2EEENSA_ILi1EEESC_EEENS1_35KernelTmaWarpSpecializedCooperativeEEENS5_IJNSA_ILi192EEENSA_ILi96EEENSA_ILi32EEEEEENS_10bfloat16_tENS5_IJlSC_lEEESK_SL_NS4_8TiledMMAINS4_8MMA_AtomIJNS4_4SM904GMMA27MMA_64x96x16_F32BF16BF16_SSILNSP_5MajorE0ELSR_0ELNSP_7ScaleInE1ELSS_1EEEEEENS4_6LayoutISD_NS5_IJSC_NSA_ILi0EEESW_EEEEENS5_IJNS4_10UnderscoreESZ_SZ_EEEEENS4_13SM90_TMA_LOADENS4_14ComposedLayoutINS4_7SwizzleILi2ELi4ELi3EEENS4_18smem_ptr_flag_bitsILi16EEENSV_INS5_IJNSA_ILi8EEESI_EEENS5_IJSI_SC_EEEEEEEvNS4_8identityENS4_23SM90_TMA_LOAD_MULTICASTES1C_vS1D_EENS_8epilogue10collective6detail29Sm90TmaWarpSpecializedAdapterINS1H_15DefaultEpilogueISK_SL_SL_NS1G_6thread17LinearCombinationISK_Li1EffLNS1L_9ScaleType4KindE0ELNS_15FloatRoundStyleE2ESK_EENS1_15EpilogueDefaultEEEEEvvEEEEvNT_6ParamsE)
        /*0488*/ 	.short	0x0210
        /*048a*/ 	.short	0x0470


	//----- nvinfo : EIATTR_SW_WAR
	.align		4
.L_43:
        /*048c*/ 	.byte	0x04, 0x36
        /*048e*/ 	.short	(.L_45 - .L_44)
.L_44:
        /*0490*/ 	.word	0x00000008
.L_45:


//--------------------- .nv.callgraph             --------------------------
	.section	.nv.callgraph,"",@"SHT_CUDA_CALLGRAPH"
	.align	4
	.sectionentsize	8
	.align		4
        /*0000*/ 	.word	0x00000000
	.align		4
        /*0004*/ 	.word	0xffffffff
	.align		4
        /*0008*/ 	.word	index@(_ZN7cutlass13device_kernelINS_4gemm6kernel13GemmUniversalIN4cute5tupleIJiiiiEEENS1_10collective13CollectiveMmaINS1_34MainloopSm90TmaGmmaWarpSpecializedILi12ENS5_IJNS4_1CILi2EEENSA_ILi1EEESC_EEENS1_35KernelTmaWarpSpecializedCooperativeEEENS5_IJNSA_ILi192EEENSA_ILi96EEENSA_ILi32EEEEEENS_10bfloat16_tENS5_IJlSC_lEEESK_SL_NS4_8TiledMMAINS4_8MMA_AtomIJNS4_4SM904GMMA27MMA_64x96x16_F32BF16BF16_SSILNSP_5MajorE0ELSR_0ELNSP_7ScaleInE1ELSS_1EEEEEENS4_6LayoutISD_NS5_IJSC_NSA_ILi0EEESW_EEEEENS5_IJNS4_10UnderscoreESZ_SZ_EEEEENS4_13SM90_TMA_LOADENS4_14ComposedLayoutINS4_7SwizzleILi2ELi4ELi3EEENS4_18smem_ptr_flag_bitsILi16EEENSV_INS5_IJNSA_ILi8EEESI_EEENS5_IJSI_SC_EEEEEEEvNS4_8identityENS4_23SM90_TMA_LOAD_MULTICASTES1C_vS1D_EENS_8epilogue10collective6detail29Sm90TmaWarpSpecializedAdapterINS1H_15DefaultEpilogueISK_SL_SL_NS1G_6thread17LinearCombinationISK_Li1EffLNS1L_9ScaleType4KindE0ELNS_15FloatRoundStyleE2ESK_EENS1_15EpilogueDefaultEEEEEvvEEEEvNT_6ParamsE)
	.align		4
        /*000c*/ 	.word	index@(__assertfail)
	.align		4
        /*0010*/ 	.word	0x00000000
	.align		4
        /*0014*/ 	.word	0xfffffffe
	.align		4
        /*0018*/ 	.word	0x00000000
	.align		4
        /*001c*/ 	.word	0xfffffffd
	.align		4
        /*0020*/ 	.word	0x00000000
	.align		4
        /*0024*/ 	.word	0xfffffffc


//--------------------- .nv.constant4             --------------------------
	.section	.nv.constant4,"a",@progbits
	.align	8
	.align		8
.nv.constant4:
        /*0000*/ 	.dword	__assertfail
	.align		8
        /*0008*/ 	.dword	__unnamed_1
	.align		8
        /*0010*/ 	.dword	_ZN39_INTERNAL_8780351d_4_k_cu_fc9fc145_35894cuda3std3__45__cpo5beginE
	.align		8
        /*0018*/ 	.dword	_ZN39_INTERNAL_8780351d_4_k_cu_fc9fc145_35894cuda3std3__45__cpo3endE
	.align		8
        /*0020*/ 	.dword	_ZN39_INTERNAL_8780351d_4_k_cu_fc9fc145_35894cuda3std3__45__cpo6cbeginE
	.align		8
        /*0028*/ 	.dword	_ZN39_INTERNAL_8780351d_4_k_cu_fc9fc145_35894cuda3std3__45__cpo4cendE
	.align		8
        /*0030*/ 	.dword	_ZN39_INTERNAL_8780351d_4_k_cu_fc9fc145_35894cuda3std3__441_GLOBAL__N__8780351d_4_k_cu_fc9fc145_35896ignoreE
	.align		8
        /*0038*/ 	.dword	_ZN39_INTERNAL_8780351d_4_k_cu_fc9fc145_35894cuda3std3__419piecewise_constructE
	.align		8
        /*0040*/ 	.dword	_ZN39_INTERNAL_8780351d_4_k_cu_fc9fc145_35894cuda3std3__48in_placeE
	.align		8
        /*0048*/ 	.dword	_ZN39_INTERNAL_8780351d_4_k_cu_fc9fc145_35894cuda3std6ranges3__45__cpo4swapE
	.align		8
        /*0050*/ 	.dword	_ZN39_INTERNAL_8780351d_4_k_cu_fc9fc145_35894cuda3std6ranges3__45__cpo9iter_moveE
	.align		8
        /*0058*/ 	.dword	_ZN39_INTERNAL_8780351d_4_k_cu_fc9fc145_35894cute7productE
	.align		8
        /*0060*/ 	.dword	_ZN39_INTERNAL_8780351d_4_k_cu_fc9fc145_35894cute1_E
	.align		8
        /*0068*/ 	.dword	$str$22
	.align		8
        /*0070*/ 	.dword	$str$23


//--------------------- .text._ZN7cutlass13device_kernelINS_4gemm6kernel13GemmUniversalIN4cute5tupleIJiiiiEEENS1_10collective13CollectiveMmaINS1_34MainloopSm90TmaGmmaWarpSpecializedILi12ENS5_IJNS4_1CILi2EEENSA_ILi1EEESC_EEENS1_35KernelTmaWarpSpecializedCooperativeEEENS5_IJNSA_ILi192EEENSA_ILi96EEENSA_ILi32EEEEEENS_10bfloat16_tENS5_IJlSC_lEEESK_SL_NS4_8TiledMMAINS4_8MMA_AtomIJNS4_4SM904GMMA27MMA_64x96x16_F32BF16BF16_SSILNSP_5MajorE0ELSR_0ELNSP_7ScaleInE1ELSS_1EEEEEENS4_6LayoutISD_NS5_IJSC_NSA_ILi0EEESW_EEEEENS5_IJNS4_10UnderscoreESZ_SZ_EEEEENS4_13SM90_TMA_LOADENS4_14ComposedLayoutINS4_7SwizzleILi2ELi4ELi3EEENS4_18smem_ptr_flag_bitsILi16EEENSV_INS5_IJNSA_ILi8EEESI_EEENS5_IJSI_SC_EEEEEEEvNS4_8identityENS4_23SM90_TMA_LOAD_MULTICASTES1C_vS1D_EENS_8epilogue10collective6detail29Sm90TmaWarpSpecializedAdapterINS1H_15DefaultEpilogueISK_SL_SL_NS1G_6thread17LinearCombinationISK_Li1EffLNS1L_9ScaleType4KindE0ELNS_15FloatRoundStyleE2ESK_EENS1_15EpilogueDefaultEEEEEvvEEEEvNT_6ParamsE --------------------------
	.section	.text._ZN7cutlass13device_kernelINS_4gemm6kernel13GemmUniversalIN4cute5tupleIJiiiiEEENS1_10collective13CollectiveMmaINS1_34MainloopSm90TmaGmmaWarpSpecializedILi12ENS5_IJNS4_1CILi2EEENSA_ILi1EEESC_EEENS1_35KernelTmaWarpSpecializedCooperativeEEENS5_IJNSA_ILi192EEENSA_ILi96EEENSA_ILi32EEEEEENS_10bfloat16_tENS5_IJlSC_lEEESK_SL_NS4_8TiledMMAINS4_8MMA_AtomIJNS4_4SM904GMMA27MMA_64x96x16_F32BF16BF16_SSILNSP_5MajorE0ELSR_0ELNSP_7ScaleInE1ELSS_1EEEEEENS4_6LayoutISD_NS5_IJSC_NSA_ILi0EEESW_EEEEENS5_IJNS4_10UnderscoreESZ_SZ_EEEEENS4_13SM90_TMA_LOADENS4_14ComposedLayoutINS4_7SwizzleILi2ELi4ELi3EEENS4_18smem_ptr_flag_bitsILi16EEENSV_INS5_IJNSA_ILi8EEESI_EEENS5_IJSI_SC_EEEEEEEvNS4_8identityENS4_23SM90_TMA_LOAD_MULTICASTES1C_vS1D_EENS_8epilogue10collective6detail29Sm90TmaWarpSpecializedAdapterINS1H_15DefaultEpilogueISK_SL_SL_NS1G_6thread17LinearCombinationISK_Li1EffLNS1L_9ScaleType4KindE0ELNS_15FloatRoundStyleE2ESK_EENS1_15EpilogueDefaultEEEEEvvEEEEvNT_6ParamsE,"ax",@progbits
	.align	128
.text._ZN7cutlass13device_kernelINS_4gemm6kernel13GemmUniversalIN4cute5tupleIJiiiiEEENS1_10collective13CollectiveMmaINS1_34MainloopSm90TmaGmmaWarpSpecializedILi12ENS5_IJNS4_1CILi2EEENSA_ILi1EEESC_EEENS1_35KernelTmaWarpSpecializedCooperativeEEENS5_IJNSA_ILi192EEENSA_ILi96EEENSA_ILi32EEEEEENS_10bfloat16_tENS5_IJlSC_lEEESK_SL_NS4_8TiledMMAINS4_8MMA_AtomIJNS4_4SM904GMMA27MMA_64x96x16_F32BF16BF16_SSILNSP_5MajorE0ELSR_0ELNSP_7ScaleInE1ELSS_1EEEEEENS4_6LayoutISD_NS5_IJSC_NSA_ILi0EEESW_EEEEENS5_IJNS4_10UnderscoreESZ_SZ_EEEEENS4_13SM90_TMA_LOADENS4_14ComposedLayoutINS4_7SwizzleILi2ELi4ELi3EEENS4_18smem_ptr_flag_bitsILi16EEENSV_INS5_IJNSA_ILi8EEESI_EEENS5_IJSI_SC_EEEEEEEvNS4_8identityENS4_23SM90_TMA_LOAD_MULTICASTES1C_vS1D_EENS_8epilogue10collective6detail29Sm90TmaWarpSpecializedAdapterINS1H_15DefaultEpilogueISK_SL_SL_NS1G_6thread17LinearCombinationISK_Li1EffLNS1L_9ScaleType4KindE0ELNS_15FloatRoundStyleE2ESK_EENS1_15EpilogueDefaultEEEEEvvEEEEvNT_6ParamsE:
        .type           _ZN7cutlass13device_kernelINS_4gemm6kernel13GemmUniversalIN4cute5tupleIJiiiiEEENS1_10collective13CollectiveMmaINS1_34MainloopSm90TmaGmmaWarpSpecializedILi12ENS5_IJNS4_1CILi2EEENSA_ILi1EEESC_EEENS1_35KernelTmaWarpSpecializedCooperativeEEENS5_IJNSA_ILi192EEENSA_ILi96EEENSA_ILi32EEEEEENS_10bfloat16_tENS5_IJlSC_lEEESK_SL_NS4_8TiledMMAINS4_8MMA_AtomIJNS4_4SM904GMMA27MMA_64x96x16_F32BF16BF16_SSILNSP_5MajorE0ELSR_0ELNSP_7ScaleInE1ELSS_1EEEEEENS4_6LayoutISD_NS5_IJSC_NSA_ILi0EEESW_EEEEENS5_IJNS4_10UnderscoreESZ_SZ_EEEEENS4_13SM90_TMA_LOADENS4_14ComposedLayoutINS4_7SwizzleILi2ELi4ELi3EEENS4_18smem_ptr_flag_bitsILi16EEENSV_INS5_IJNSA_ILi8EEESI_EEENS5_IJSI_SC_EEEEEEEvNS4_8identityENS4_23SM90_TMA_LOAD_MULTICASTES1C_vS1D_EENS_8epilogue10collective6detail29Sm90TmaWarpSpecializedAdapterINS1H_15DefaultEpilogueISK_SL_SL_NS1G_6thread17LinearCombinationISK_Li1EffLNS1L_9ScaleType4KindE0ELNS_15FloatRoundStyleE2ESK_EENS1_15EpilogueDefaultEEEEEvvEEEEvNT_6ParamsE,@function
        .size           _ZN7cutlass13device_kernelINS_4gemm6kernel13GemmUniversalIN4cute5tupleIJiiiiEEENS1_10collective13CollectiveMmaINS1_34MainloopSm90TmaGmmaWarpSpecializedILi12ENS5_IJNS4_1CILi2EEENSA_ILi1EEESC_EEENS1_35KernelTmaWarpSpecializedCooperativeEEENS5_IJNSA_ILi192EEENSA_ILi96EEENSA_ILi32EEEEEENS_10bfloat16_tENS5_IJlSC_lEEESK_SL_NS4_8TiledMMAINS4_8MMA_AtomIJNS4_4SM904GMMA27MMA_64x96x16_F32BF16BF16_SSILNSP_5MajorE0ELSR_0ELNSP_7ScaleInE1ELSS_1EEEEEENS4_6LayoutISD_NS5_IJSC_NSA_ILi0EEESW_EEEEENS5_IJNS4_10UnderscoreESZ_SZ_EEEEENS4_13SM90_TMA_LOADENS4_14ComposedLayoutINS4_7SwizzleILi2ELi4ELi3EEENS4_18smem_ptr_flag_bitsILi16EEENSV_INS5_IJNSA_ILi8EEESI_EEENS5_IJSI_SC_EEEEEEEvNS4_8identityENS4_23SM90_TMA_LOAD_MULTICASTES1C_vS1D_EENS_8epilogue10collective6detail29Sm90TmaWarpSpecializedAdapterINS1H_15DefaultEpilogueISK_SL_SL_NS1G_6thread17LinearCombinationISK_Li1EffLNS1L_9ScaleType4KindE0ELNS_15FloatRoundStyleE2ESK_EENS1_15EpilogueDefaultEEEEEvvEEEEvNT_6ParamsE,(.L_x_280 - _ZN7cutlass13device_kernelINS_4gemm6kernel13GemmUniversalIN4cute5tupleIJiiiiEEENS1_10collective13CollectiveMmaINS1_34MainloopSm90TmaGmmaWarpSpecializedILi12ENS5_IJNS4_1CILi2EEENSA_ILi1EEESC_EEENS1_35KernelTmaWarpSpecializedCooperativeEEENS5_IJNSA_ILi192EEENSA_ILi96EEENSA_ILi32EEEEEENS_10bfloat16_tENS5_IJlSC_lEEESK_SL_NS4_8TiledMMAINS4_8MMA_AtomIJNS4_4SM904GMMA27MMA_64x96x16_F32BF16BF16_SSILNSP_5MajorE0ELSR_0ELNSP_7ScaleInE1ELSS_1EEEEEENS4_6LayoutISD_NS5_IJSC_NSA_ILi0EEESW_EEEEENS5_IJNS4_10UnderscoreESZ_SZ_EEEEENS4_13SM90_TMA_LOADENS4_14ComposedLayoutINS4_7SwizzleILi2ELi4ELi3EEENS4_18smem_ptr_flag_bitsILi16EEENSV_INS5_IJNSA_ILi8EEESI_EEENS5_IJSI_SC_EEEEEEEvNS4_8identityENS4_23SM90_TMA_LOAD_MULTICASTES1C_vS1D_EENS_8epilogue10collective6detail29Sm90TmaWarpSpecializedAdapterINS1H_15DefaultEpilogueISK_SL_SL_NS1G_6thread17LinearCombinationISK_Li1EffLNS1L_9ScaleType4KindE0ELNS_15FloatRoundStyleE2ESK_EENS1_15EpilogueDefaultEEEEEvvEEEEvNT_6ParamsE)
        .other          _ZN7cutlass13device_kernelINS_4gemm6kernel13GemmUniversalIN4cute5tupleIJiiiiEEENS1_10collective13CollectiveMmaINS1_34MainloopSm90TmaGmmaWarpSpecializedILi12ENS5_IJNS4_1CILi2EEENSA_ILi1EEESC_EEENS1_35KernelTmaWarpSpecializedCooperativeEEENS5_IJNSA_ILi192EEENSA_ILi96EEENSA_ILi32EEEEEENS_10bfloat16_tENS5_IJlSC_lEEESK_SL_NS4_8TiledMMAINS4_8MMA_AtomIJNS4_4SM904GMMA27MMA_64x96x16_F32BF16BF16_SSILNSP_5MajorE0ELSR_0ELNSP_7ScaleInE1ELSS_1EEEEEENS4_6LayoutISD_NS5_IJSC_NSA_ILi0EEESW_EEEEENS5_IJNS4_10UnderscoreESZ_SZ_EEEEENS4_13SM90_TMA_LOADENS4_14ComposedLayoutINS4_7SwizzleILi2ELi4ELi3EEENS4_18smem_ptr_flag_bitsILi16EEENSV_INS5_IJNSA_ILi8EEESI_EEENS5_IJSI_SC_EEEEEEEvNS4_8identityENS4_23SM90_TMA_LOAD_MULTICASTES1C_vS1D_EENS_8epilogue10collective6detail29Sm90TmaWarpSpecializedAdapterINS1H_15DefaultEpilogueISK_SL_SL_NS1G_6thread17LinearCombinationISK_Li1EffLNS1L_9ScaleType4KindE0ELNS_15FloatRoundStyleE2ESK_EENS1_15EpilogueDefaultEEEEEvvEEEEvNT_6ParamsE,@"STO_CUDA_ENTRY STV_DEFAULT"
_ZN7cutlass13device_kernelINS_4gemm6kernel13GemmUniversalIN4cute5tupleIJiiiiEEENS1_10collective13CollectiveMmaINS1_34MainloopSm90TmaGmmaWarpSpecializedILi12ENS5_IJNS4_1CILi2EEENSA_ILi1EEESC_EEENS1_35KernelTmaWarpSpecializedCooperativeEEENS5_IJNSA_ILi192EEENSA_ILi96EEENSA_ILi32EEEEEENS_10bfloat16_tENS5_IJlSC_lEEESK_SL_NS4_8TiledMMAINS4_8MMA_AtomIJNS4_4SM904GMMA27MMA_64x96x16_F32BF16BF16_SSILNSP_5MajorE0ELSR_0ELNSP_7ScaleInE1ELSS_1EEEEEENS4_6LayoutISD_NS5_IJSC_NSA_ILi0EEESW_EEEEENS5_IJNS4_10UnderscoreESZ_SZ_EEEEENS4_13SM90_TMA_LOADENS4_14ComposedLayoutINS4_7SwizzleILi2ELi4ELi3EEENS4_18smem_ptr_flag_bitsILi16EEENSV_INS5_IJNSA_ILi8EEESI_EEENS5_IJSI_SC_EEEEEEEvNS4_8identityENS4_23SM90_TMA_LOAD_MULTICASTES1C_vS1D_EENS_8epilogue10collective6detail29Sm90TmaWarpSpecializedAdapterINS1H_15DefaultEpilogueISK_SL_SL_NS1G_6thread17LinearCombinationISK_Li1EffLNS1L_9ScaleType4KindE0ELNS_15FloatRoundStyleE2ESK_EENS1_15EpilogueDefaultEEEEEvvEEEEvNT_6ParamsE:
[----:B------:R-:W0:Y:S01]  /*0000*/  LDC R1, c[0x0][0x28] ;  /* 0x00000a00ff017b82 */ /* 0x000e220000000800 */
[----:B------:R-:W1:Y:S01]  /*0010*/  S2R R18, SR_TID.X ;  /* 0x0000000000127919 */ /* 0x000e620000002100 */
[----:B------:R-:W-:Y:S01]  /*0020*/  ELECT P0, URZ, PT ;  /* 0x00000000003f782f */ /* 0x000fe20003800000 */
[----:B------:R-:W-:Y:S01]  /*0030*/  BSSY B0, `(.L_x_0) ;  /* 0x000000f000007945 */ /* 0x000fe20003800000 */
[--C-:B-1----:R-:W-:Y:S02]  /*0040*/  SHF.R.U32.HI R0, RZ, 0x5, R18.reuse ;  /* 0x00000005ff007819 */ /* 0x102fe40000011612 */
[----:B------:R-:W-:-:S03]  /*0050*/  SHF.R.U32.HI R3, RZ, 0x7, R18 ;  /* 0x00000007ff037819 */ /* 0x000fc60000011612 */
[----:B------:R-:W1:Y:S04]  /*0060*/  SHFL.IDX PT, R2, R0, RZ, 0x1f ;  /* 0x00001fff00027589 */ /* 0x000e6800000e0000 */
[----:B------:R2:W3:Y:S01]  /*0070*/  SHFL.IDX PT, R5, R3, RZ, 0x1f ;  /* 0x00001fff03057589 */ /* 0x0004e200000e0000 */
[----:B-1----:R-:W-:-:S13]  /*0080*/  ISETP.NE.OR P0, PT, R2, RZ, !P0 ;  /* 0x000000ff0200720c */ /* 0x002fda0004705670 */
[----:B0-23--:R-:W-:Y:S05]  /*0090*/  @P0 BRA `(.L_x_1) ;  /* 0x0000000000200947 */ /* 0x00dfea0003800000 */
[----:B------:R-:W-:Y:S02]  /*00a0*/  ULDC.64 UR4, c[0x0][0x198] ;  /* 0x0000660000047ab9 */ /* 0x000fe40000000a00 */
[----:B------:R-:W-:Y:S02]  /*00b0*/  UIADD3 UR6, UP0, UR4, 0xf0, URZ ;  /* 0x000000f004067890 */ /* 0x000fe4000ff1e03f */
[----:B------:R-:W-:Y:S02]  /*00c0*/  UIADD3 UR4, UP1, UR4, 0x1f0, URZ ;  /* 0x000001f004047890 */ /* 0x000fe4000ff3e03f */
[----:B------:R-:W-:Y:S02]  /*00d0*/  UIADD3.X UR7, URZ, UR5, URZ, UP0, !UPT ;  /* 0x000000053f077290 */ /* 0x000fe400087fe43f */
[----:B------:R-:W-:-:S07]  /*00e0*/  UIADD3.X UR5, URZ, UR5, URZ, UP1, !UPT ;  /* 0x000000053f057290 */ /* 0x000fce0008ffe43f */
[----:B------:R0:W-:Y:S02]  /*00f0*/  UTMACCTL.PF [UR6] ;  /* 0x00000000060079b9 */ /* 0x0001e40008040000 */
[----:B------:R0:W-:Y:S02]  /*0100*/  UTMACCTL.PF [UR4] ;  /* 0x00000000040079b9 */ /* 0x0001e40008040000 */
[----:B0-----:R-:W-:Y:S01]  /*0110*/  NOP ;  /* 0x0000000000007918 */ /* 0x001fe20000000000 */
.L_x_1:
[----:B------:R-:W-:Y:S05]  /*0120*/  BSYNC B0 ;  /* 0x0000000000007941 */ /* 0x000fea0003800000 */
.L_x_0:
[----:B------:R-:W0:Y:S02]  /*0130*/  SHFL.IDX PT, R3, R0, RZ, 0x1f ;  /* 0x00001fff00037589 */ /* 0x000e2400000e0000 */
[----:B0-----:R-:W-:-:S13]  /*0140*/  ISETP.NE.AND P0, PT, R3, RZ, PT ;  /* 0x000000ff0300720c */ /* 0x001fda0003f05270 */
[----:B------:R-:W-:Y:S05]  /*0150*/  @P0 BRA `(.L_x_2) ;  /* 0x0000000000a40947 */ /* 0x000fea0003800000 */
[----:B------:R-:W-:Y:S01]  /*0160*/  ELECT P0, URZ, PT ;  /* 0x00000000003f782f */ /* 0x000fe20003800000 */
[----:B------:R-:W-:-:S12]  /*0170*/  BSSY B0, `(.L_x_2) ;  /* 0x0000027000007945 */ /* 0x000fd80003800000 */
[----:B------:R-:W-:Y:S05]  /*0180*/  @!P0 BRA `(.L_x_3) ;  /* 0x0000000000948947 */ /* 0x000fea0003800000 */
[----:B------:R-:W0:Y:S01]  /*0190*/  S2UR UR8, SR_CgaCtaId ;  /* 0x00000000000879c3 */ /* 0x000e220000008800 */
[----:B------:R-:W-:Y:S01]  /*01a0*/  UMOV UR4, 0x400 ;  /* 0x0000040000047882 */ /* 0x000fe20000000000 */
[----:B------:R-:W-:Y:S01]  /*01b0*/  UMOV UR5, 0x1 ;  /* 0x0000000100057882 */ /* 0x000fe20000000000 */
[----:B------:R-:W-:Y:S02]  /*01c0*/  UMOV UR6, 0x4 ;  /* 0x0000000400067882 */ /* 0x000fe40000000000 */
[----:B------:R-:W-:-:S04]  /*01d0*/  UIADD3 UR6, -UR6, 0x100000, URZ ;  /* 0x0010000006067890 */ /* 0x000fc8000fffe13f */
[----:B------:R-:W-:Y:S02]  /*01e0*/  USHF.L.U32 UR7, UR6, 0xb, URZ ;  /* 0x0000000b06077899 */ /* 0x000fe4000800063f */
[----:B------:R-:W-:Y:S02]  /*01f0*/  USHF.L.U32 UR6, UR6, 0x1, URZ ;  /* 0x0000000106067899 */ /* 0x000fe4000800063f */
[----:B0-----:R-:W-:Y:S02]  /*0200*/  ULEA UR8, UR8, UR4, 0x18 ;  /* 0x0000000408087291 */ /* 0x001fe4000f8ec03f */
[----:B------:R-:W-:-:S04]  /*0210*/  UIADD3 UR4, -UR5, 0x100000, URZ ;  /* 0x0010000005047890 */ /* 0x000fc8000fffe13f */
[----:B------:R-:W-:Y:S02]  /*0220*/  USHF.L.U32 UR5, UR4, 0xb, URZ ;  /* 0x0000000b04057899 */ /* 0x000fe4000800063f */
[----:B------:R-:W-:Y:S01]  /*0230*/  USHF.L.U32 UR4, UR4, 0x1, URZ ;  /* 0x0000000104047899 */ /* 0x000fe2000800063f */
[----:B------:R-:W0:Y:S11]  /*0240*/  FENCE.VIEW.ASYNC.S ;  /* 0x00000000000073c6 */ /* 0x000e360000000000 */
[----:B0-----:R0:W1:Y:S01]  /*0250*/  SYNCS.EXCH.64 URZ, [UR8], UR4 ;  /* 0x00000004083f75b2 */ /* 0x0010620008000100 */
[----:B------:R0:W2:Y:S01]  /*0260*/  SYNCS.EXCH.64 URZ, [UR8+0x60], UR6 ;  /* 0x00006006083f75b2 */ /* 0x0000a20008000100 */
[----:B------:R0:W3:Y:S01]  /*0270*/  SYNCS.EXCH.64 URZ, [UR8+0x8], UR4 ;  /* 0x00000804083f75b2 */ /* 0x0000e20008000100 */
[----:B------:R0:W4:Y:S01]  /*0280*/  SYNCS.EXCH.64 URZ, [UR8+0x68], UR6 ;  /* 0x00006806083f75b2 */ /* 0x0001220008000100 */
[----:B------:R0:W0:Y:S01]  /*0290*/  SYNCS.EXCH.64 URZ, [UR8+0x10], UR4 ;  /* 0x00001004083f75b2 */ /* 0x0000220008000100 */
        /* <DEDUP_REMOVED lines=19> */
[----:B-1----:R-:W-:Y:S01]  /*03d0*/  NOP ;  /* 0x0000000000007918 */ /* 0x002fe20000000000 */
.L_x_3:
[----:B0-----:R-:W-:Y:S05]  /*03e0*/  BSYNC B0 ;  /* 0x0000000000007941 */ /* 0x001fea0003800000 */
.L_x_2:
[----:B------:R-:W-:Y:S01]  /*03f0*/  SHF.R.S32.HI R7, RZ, 0x1f, R18 ;  /* 0x0000001fff077819 */ /* 0x000fe20000011412 */
[----:B------:R-:W0:Y:S01]  /*0400*/  SHFL.IDX PT, R0, R0, RZ, 0x1f ;  /* 0x00001fff00007589 */ /* 0x000e2200000e0000 */
[----:B------:R-:W1:Y:S01]  /*0410*/  S2UR UR8, SR_CTAID.X ;  /* 0x00000000000879c3 */ /* 0x000e620000002500 */
[----:B------:R-:W-:Y:S02]  /*0420*/  ELECT P0, URZ, PT ;  /* 0x00000000003f782f */ /* 0x000fe40003800000 */
[----:B------:R-:W-:Y:S01]  /*0430*/  LEA.HI R7, R7, R18, RZ, 0x7 ;  /* 0x0000001207077211 */ /* 0x000fe200078f38ff */
[----:B------:R-:W5:Y:S01]  /*0440*/  S2R R4, SR_CTAID.Y ;  /* 0x0000000000047919 */ /* 0x000f620000002600 */
[----:B------:R-:W-:Y:S01]  /*0450*/  SHF.R.S32.HI R8, RZ, 0x1f, R3 ;  /* 0x0000001fff087819 */ /* 0x000fe20000011403 */
[----:B------:R-:W-:Y:S01]  /*0460*/  ULDC UR4, c[0x0][0x150] ;  /* 0x0000540000047ab9 */ /* 0x000fe20000000800 */
[----:B------:R-:W-:Y:S01]  /*0470*/  LOP3.LUT R7, R7, 0xffffff80, RZ, 0xc0, !PT ;  /* 0xffffff8007077812 */ /* 0x000fe200078ec0ff */
[----:B------:R-:W-:Y:S01]  /*0480*/  NOP ;  /* 0x0000000000007918 */ /* 0x000fe20000000000 */
[----:B------:R-:W-:Y:S01]  /*0490*/  LEA.HI R8, R8, R3, RZ, 0x2 ;  /* 0x0000000308087211 */ /* 0x000fe200078f10ff */
[----:B------:R-:W2:Y:S01]  /*04a0*/  LDC R10, c[0x0][0x144] ;  /* 0x00005100ff0a7b82 */ /* 0x000ea20000000800 */
[----:B------:R-:W-:Y:S01]  /*04b0*/  NOP ;  /* 0x0000000000007918 */ /* 0x000fe20000000000 */
[----:B------:R-:W-:Y:S01]  /*04c0*/  IMAD.IADD R6, R18, 0x1, -R7 ;  /* 0x0000000112067824 */ /* 0x000fe200078e0a07 */
[----:B------:R-:W-:Y:S01]  /*04d0*/  LOP3.LUT R8, R8, 0x3ffffffc, RZ, 0xc0, !PT ;  /* 0x3ffffffc08087812 */ /* 0x000fe200078ec0ff */
[----:B------:R-:W-:Y:S01]  /*04e0*/  IMAD.MOV.U32 R23, RZ, RZ, 0x1 ;  /* 0x00000001ff177424 */ /* 0x000fe200078e00ff */
[----:B------:R-:W-:-:S02]  /*04f0*/  ISETP.NE.AND P3, PT, R5, RZ, PT ;  /* 0x000000ff0500720c */ /* 0x000fc40003f65270 */
[----:B------:R-:W-:Y:S01]  /*0500*/  SHF.R.S32.HI R7, RZ, 0x1f, R6 ;  /* 0x0000001fff077819 */ /* 0x000fe20000011406 */
[----:B------:R-:W-:Y:S01]  /*0510*/  IMAD.IADD R8, R3, 0x1, -R8 ;  /* 0x0000000103087824 */ /* 0x000fe200078e0a08 */
[----:B------:R-:W3:Y:S02]  /*0520*/  LDC R13, c[0x0][0x140] ;  /* 0x00005000ff0d7b82 */ /* 0x000ee40000000800 */
[----:B------:R-:W-:Y:S02]  /*0530*/  LEA.HI R7, R7, R6, RZ, 0x3 ;  /* 0x0000000607077211 */ /* 0x000fe400078f18ff */
[----:B0-----:R-:W-:Y:S02]  /*0540*/  ISETP.NE.OR P0, PT, R0, RZ, !P0 ;  /* 0x000000ff0000720c */ /* 0x001fe40004705670 */
[--C-:B------:R-:W-:Y:S02]  /*0550*/  SHF.R.S32.HI R0, RZ, 0x3, R7.reuse ;  /* 0x00000003ff007819 */ /* 0x100fe40000011407 */
[----:B------:R-:W-:-:S02]  /*0560*/  SHF.R.S32.HI R7, RZ, 0x1f, R7 ;  /* 0x0000001fff077819 */ /* 0x000fc40000011407 */
[----:B-1----:R-:W-:Y:S02]  /*0570*/  I2FP.F32.U32 R9, UR8 ;  /* 0x0000000800097c45 */ /* 0x002fe40008201000 */
[----:B------:R-:W-:-:S03]  /*0580*/  LEA.HI R7, R7, R0, RZ, 0x2 ;  /* 0x0000000007077211 */ /* 0x000fc600078f10ff */
[----:B------:R-:W-:Y:S01]  /*0590*/  FMUL R9, R9, UR4 ;  /* 0x0000000409097c20 */ /* 0x000fe20008400000 */
[----:B------:R-:W-:Y:S01]  /*05a0*/  LOP3.LUT R7, R7, 0xfffffffc, RZ, 0xc0, !PT ;  /* 0xfffffffc07077812 */ /* 0x000fe200078ec0ff */
[----:B------:R-:W-:Y:S01]  /*05b0*/  VOTEU.ALL UP0, P0 ;  /* 0x00000000003f7886 */ /* 0x000fe20000000000 */
[----:B-----5:R-:W-:Y:S01]  /*05c0*/  I2FP.F32.U32 R3, R4 ;  /* 0x0000000400037245 */ /* 0x020fe20000201000 */
[----:B------:R-:W-:Y:S01]  /*05d0*/  ULDC UR4, c[0x0][0x154] ;  /* 0x0000550000047ab9 */ /* 0x000fe20000000800 */
[----:B------:R-:W-:Y:S01]  /*05e0*/  VOTEU.ALL UP1, P0 ;  /* 0x00000000003f7886 */ /* 0x000fe20000020000 */
[----:B------:R-:W0:Y:S01]  /*05f0*/  F2I.U32.TRUNC.NTZ R9, R9 ;  /* 0x0000000900097305 */ /* 0x000e22000020f000 */
[----:B------:R-:W-:Y:S01]  /*0600*/  IMAD.IADD R7, R0, 0x1, -R7 ;  /* 0x0000000100077824 */ /* 0x000fe200078e0a07 */
[----:B------:R-:W1:Y:S01]  /*0610*/  @!UP0 S2UR UR7, SR_CgaCtaId ;  /* 0x00000000000789c3 */ /* 0x000e620000008800 */
[----:B------:R-:W-:Y:S01]  /*0620*/  FMUL R12, R3, UR4 ;  /* 0x00000004030c7c20 */ /* 0x000fe20008400000 */
[----:B------:R-:W-:Y:S01]  /*0630*/  UMOV UR4, 0x20 ;  /* 0x0000002000047882 */ /* 0x000fe20000000000 */
[----:B------:R-:W-:Y:S01]  /*0640*/  IMAD R8, R8, 0x4, R7 ;  /* 0x0000000408087824 */ /* 0x000fe200078e0207 */
[----:B------:R-:W-:Y:S01]  /*0650*/  @!UP0 UMOV UR6, 0x400 ;  /* 0x0000040000068882 */ /* 0x000fe20000000000 */
[----:B------:R-:W-:-:S04]  /*0660*/  @!UP0 UIADD3 UR4, -UR4, 0x100000, URZ ;  /* 0x0010000004048890 */ /* 0x000fc8000fffe13f */
[----:B------:R-:W-:Y:S02]  /*0670*/  @!UP0 USHF.L.U32 UR5, UR4, 0xb, URZ ;  /* 0x0000000b04058899 */ /* 0x000fe4000800063f */
[----:B------:R-:W-:Y:S01]  /*0680*/  @!UP0 USHF.L.U32 UR4, UR4, 0x1, URZ ;  /* 0x0000000104048899 */ /* 0x000fe2000800063f */
[----:B---3--:R-:W-:Y:S01]  /*0690*/  ISETP.EQ.U32.AND P2, PT, R13, 0x1, PT ;  /* 0x000000010d00780c */ /* 0x008fe20003f42070 */
[----:B------:R-:W3:Y:S01]  /*06a0*/  F2I.U32.TRUNC.NTZ R12, R12 ;  /* 0x0000000c000c7305 */ /* 0x000ee2000020f000 */
[----:B------:R-:W-:Y:S01]  /*06b0*/  LEA.HI R0, R8, R8, RZ, 0x1 ;  /* 0x0000000808007211 */ /* 0x000fe200078f08ff */
[----:B------:R-:W5:Y:S03]  /*06c0*/  LDC R7, c[0x0][0x148] ;  /* 0x00005200ff077b82 */ /* 0x000f660000000800 */
[----:B------:R-:W-:Y:S01]  /*06d0*/  LOP3.LUT R11, R0, 0xfffffffe, RZ, 0xc0, !PT ;  /* 0xfffffffe000b7812 */ /* 0x000fe200078ec0ff */
[----:B0-----:R-:W-:Y:S01]  /*06e0*/  IMAD.MOV R15, RZ, RZ, -R9 ;  /* 0x000000ffff0f7224 */ /* 0x001fe200078e0a09 */
[----:B------:R-:W-:-:S03]  /*06f0*/  SHF.R.S32.HI R9, RZ, 0x1f, R2 ;  /* 0x0000001fff097819 */ /* 0x000fc60000011402 */
[----:B--2---:R-:W-:Y:S01]  /*0700*/  IMAD R3, R10, R15, UR8 ;  /* 0x000000080a037e24 */ /* 0x004fe2000f8e020f */
[----:B------:R-:W-:Y:S01]  /*0710*/  LEA.HI R9, R9, R2, RZ, 0x2 ;  /* 0x0000000209097211 */ /* 0x000fe200078f10ff */
[C---:B------:R-:W-:Y:S02]  /*0720*/  IMAD.IADD R0, R8.reuse, 0x1, -R11 ;  /* 0x0000000108007824 */ /* 0x040fe400078e0a0b */
[----:B------:R-:W-:Y:S01]  /*0730*/  IMAD.SHL.U32 R11, R8, 0x4, RZ ;  /* 0x00000004080b7824 */ /* 0x000fe200078e00ff */
[----:B------:R-:W-:Y:S01]  /*0740*/  LOP3.LUT R9, R9, 0xfffffffc, RZ, 0xc0, !PT ;  /* 0xfffffffc09097812 */ /* 0x000fe200078ec0ff */
[----:B---3--:R-:W-:Y:S01]  /*0750*/  IMAD.MOV R21, RZ, RZ, -R12 ;  /* 0x000000ffff157224 */ /* 0x008fe200078e0a0c */
[----:B------:R-:W-:Y:S01]  /*0760*/  ISETP.NE.AND P4, PT, R0, R3, PT ;  /* 0x000000030000720c */ /* 0x000fe20003f85270 */
[----:B-1----:R-:W-:Y:S01]  /*0770*/  @!UP0 ULEA UR6, UR7, UR6, 0x18 ;  /* 0x0000000607068291 */ /* 0x002fe2000f8ec03f */
[----:B------:R-:W-:Y:S01]  /*0780*/  LOP3.LUT R22, R8, 0xc, R11, 0x78, !PT ;  /* 0x0000000c08167812 */ /* 0x000fe200078e780b */
[----:B------:R-:W-:Y:S01]  /*0790*/  IMAD.IADD R0, R2, 0x1, -R9 ;  /* 0x0000000102007824 */ /* 0x000fe200078e0a09 */
[----:B------:R-:W-:Y:S01]  /*07a0*/  VOTEU.ALL UP0, P0 ;  /* 0x00000000003f7886 */ /* 0x000fe20000000000 */
[----:B------:R-:W-:Y:S01]  /*07b0*/  LOP3.LUT P0, RZ, R6, 0x7, RZ, 0xc0, !PT ;  /* 0x0000000706ff7812 */ /* 0x000fe2000780c0ff */
[----:B------:R-:W-:-:S02]  /*07c0*/  VIADD R6, R5, 0xffffffff ;  /* 0xffffffff05067836 */ /* 0x000fc40000000000 */
[----:B------:R-:W-:Y:S01]  /*07d0*/  ISETP.NE.AND P1, PT, R0, 0x3, PT ;  /* 0x000000030000780c */ /* 0x000fe20003f25270 */
[----:B-----5:R-:W-:Y:S01]  /*07e0*/  IMAD R9, R7, R21, R4 ;  /* 0x0000001507097224 */ /* 0x020fe200078e0204 */
[----:B------:R-:W-:Y:S02]  /*07f0*/  ISETP.LT.U32.AND P0, PT, R22, 0x2, !P0 ;  /* 0x000000021600780c */ /* 0x000fe40004701070 */
[----:B------:R-:W-:Y:S01]  /*0800*/  ISETP.EQ.OR P1, PT, R0, RZ, !P1 ;  /* 0x000000ff0000720c */ /* 0x000fe20004f22670 */
[----:B------:R-:W0:Y:S02]  /*0810*/  FENCE.VIEW.ASYNC.S ;  /* 0x00000000000073c6 */ /* 0x000e240000000000 */
[----:B0-----:R0:W1:Y:S01]  /*0820*/  @!UP0 SYNCS.EXCH.64 URZ, [UR6+0xd0], UR4 ;  /* 0x0000d004063f85b2 */ /* 0x0010620008000100 */
[----:B------:R-:W-:Y:S02]  /*0830*/  @P4 LEA.HI R2, R22, R22, RZ, 0x1 ;  /* 0x0000001616024211 */ /* 0x000fe400078f08ff */
[----:B------:R-:W-:-:S02]  /*0840*/  ISETP.EQ.AND P1, PT, R5, RZ, P1 ;  /* 0x000000ff0500720c */ /* 0x000fc40000f22270 */
[----:B------:R-:W-:Y:S02]  /*0850*/  @P4 SHF.R.S32.HI R2, RZ, 0x1, R2 ;  /* 0x00000001ff024819 */ /* 0x000fe40000011402 */
[----:B------:R-:W-:Y:S02]  /*0860*/  ISETP.GE.U32.AND P6, PT, R6, 0x2, PT ;  /* 0x000000020600780c */ /* 0x000fe40003fc6070 */
[----:B------:R-:W-:Y:S02]  /*0870*/  @P4 ISETP.NE.AND P5, PT, R2, R9, PT ;  /* 0x000000090200420c */ /* 0x000fe40003fa5270 */
[----:B------:R-:W-:Y:S02]  /*0880*/  SEL R2, RZ, 0x1, !P0 ;  /* 0x00000001ff027807 */ /* 0x000fe40004000000 */
[----:B------:R-:W-:Y:S02]  /*0890*/  @P4 SEL R23, RZ, 0x1, P5 ;  /* 0x00000001ff174807 */ /* 0x000fe40002800000 */
[----:B------:R-:W-:Y:S01]  /*08a0*/  SEL R19, RZ, 0x1, !P1 ;  /* 0x00000001ff137807 */ /* 0x000fe20004800000 */
[----:B------:R0:W2:Y:S01]  /*08b0*/  @!UP1 SYNCS.EXCH.64 URZ, [UR6+0xd8], UR4 ;  /* 0x0000d804063f95b2 */ /* 0x0000a20008000100 */
[----:B------:R-:W-:Y:S01]  /*08c0*/  LOP3.LUT R23, R23, R2, RZ, 0xc0, !PT ;  /* 0x0000000217177212 */ /* 0x000fe200078ec0ff */
[----:B------:R-:W-:Y:S01]  /*08d0*/  NOP ;  /* 0x0000000000007918 */ /* 0x000fe20000000000 */
[----:B------:R-:W-:Y:S01]  /*08e0*/  SEL R19, R19, 0x2, P6 ;  /* 0x0000000213137807 */ /* 0x000fe20003000000 */
[----:B------:R-:W-:Y:S06]  /*08f0*/  @!P2 BRA `(.L_x_4) ;  /* 0x000000000008a947 */ /* 0x000fec0003800000 */
[----:B-12-4-:R-:W-:Y:S01]  /*0900*/  UCGABAR_ARV ;  /* 0x00000000000079c7 */ /* 0x016fe20008000000 */
[----:B------:R-:W-:Y:S05]  /*0910*/  BRA `(.L_x_5) ;  /* 0x0000000000047947 */ /* 0x000fea0003800000 */
.L_x_4:
[----:B-12-4-:R-:W-:Y:S01]  /*0920*/  NOP ;  /* 0x0000000000007918 */ /* 0x016fe20000000000 */
.L_x_5:
[----:B------:R-:W1:Y:S01]  /*0930*/  LDC R2, c[0x0][0x65c] ;  /* 0x00019700ff027b82 */ /* 0x000e620000000800 */
[----:B------:R-:W-:Y:S02]  /*0940*/  IMAD.U32 R8, RZ, RZ, UR8 ;  /* 0x00000008ff087e24 */ /* 0x000fe4000f8e00ff */
[----:B------:R-:W-:Y:S01]  /*0950*/  IMAD.MOV.U32 R9, RZ, RZ, RZ ;  /* 0x000000ffff097224 */ /* 0x000fe200078e00ff */
[----:B-1----:R-:W-:-:S04]  /*0960*/  ISETP.NE.AND P1, PT, R2, 0x1, PT ;  /* 0x000000010200780c */ /* 0x002fc80003f25270 */
[----:B------:R-:W-:-:S09]  /*0970*/  P2R R5, PR, RZ, 0x2 ;  /* 0x00000002ff057803 */ /* 0x000fd20000000000 */
[----:B------:R-:W1:Y:S01]  /*0980*/  @P1 LDC R17, c[0x0][0x10] ;  /* 0x00000400ff111b82 */ /* 0x000e620000000800 */
[----:B------:R-:W-:Y:S01]  /*0990*/  @P1 IMAD.MOV.U32 R5, RZ, RZ, RZ ;  /* 0x000000ffff051224 */ /* 0x000fe200078e00ff */
[----:B------:R-:W-:-:S06]  /*09a0*/  @P1 MOV R13, RZ ;  /* 0x000000ff000d1202 */ /* 0x000fcc0000000f00 */
[----:B------:R-:W2:Y:S01]  /*09b0*/  @!P1 LDC R11, c[0x0][0xc] ;  /* 0x00000300ff0b9b82 */ /* 0x000ea20000000800 */
[----:B-1----:R-:W-:-:S04]  /*09c0*/  @P1 IMAD.WIDE.U32 R16, R17, UR8, R4 ;  /* 0x0000000811101c25 */ /* 0x002fc8000f8e0004 */
[----:B------:R-:W-:Y:S02]  /*09d0*/  @P1 IMAD.IADD R17, R17, 0x1, R13 ;  /* 0x0000000111111824 */ /* 0x000fe400078e020d */
[----:B--2---:R-:W-:-:S04]  /*09e0*/  @!P1 IMAD.WIDE.U32 R8, R4, R11, R8 ;  /* 0x0000000b04089225 */ /* 0x004fc800078e0008 */
[----:B------:R-:W-:Y:S02]  /*09f0*/  @!P1 IMAD.MOV.U32 R16, RZ, RZ, R8 ;  /* 0x000000ffff109224 */ /* 0x000fe400078e0008 */
[----:B------:R-:W-:Y:S01]  /*0a00*/  @!P1 IMAD.MOV.U32 R17, RZ, RZ, R9 ;  /* 0x000000ffff119224 */ /* 0x000fe200078e0009 */
[----:B------:R-:W-:Y:S06]  /*0a10*/  @!P2 BRA `(.L_x_6) ;  /* 0x00000000000ca947 */ /* 0x000fec0003800000 */
[----:B------:R-:W-:Y:S01]  /*0a20*/  UCGABAR_WAIT ;  /* 0x0000000000007dc7 */ /* 0x000fe20008000000 */
[----:B------:R-:W-:Y:S01]  /*0a30*/  CCTL.IVALL ;  /* 0x00000000ff00798f */ /* 0x000fe20002000000 */
[----:B------:R-:W-:Y:S05]  /*0a40*/  BRA `(.L_x_7) ;  /* 0x0000000000047947 */ /* 0x000fea0003800000 */
.L_x_6:
[----:B------:R-:W-:Y:S06]  /*0a50*/  BAR.SYNC.DEFER_BLOCKING 0x0 ;  /* 0x0000000000007b1d */ /* 0x000fec0000010000 */
.L_x_7:
[----:B------:R-:W-:Y:S05]  /*0a60*/  @!P3 BRA `(.L_x_8) ;  /* 0x0000008800b0b947 */ /* 0x000fea0003800000 */
[----:B------:R-:W-:-:S13]  /*0a70*/  ISETP.GT.U32.AND P0, PT, R6, 0x1, PT ;  /* 0x000000010600780c */ /* 0x000fda0003f04070 */
[----:B0-----:R-:W-:Y:S05]  /*0a80*/  @P0 EXIT ;  /* 0x000000000000094d */ /* 0x001fea0003800000 */
[----:B------:R-:W-:Y:S01]  /*0a90*/  ULDC.64 UR4, c[0x0][0x650] ;  /* 0x0001940000047ab9 */ /* 0x000fe20000000a00 */
[----:B------:R-:W-:Y:S01]  /*0aa0*/  PRMT R0, RZ, 0x7610, R0 ;  /* 0x00007610ff007816 */ /* 0x000fe20000000000 */
[----:B------:R-:W-:Y:S01]  /*0ab0*/  IMAD.MOV.U32 R124, RZ, RZ, -0x1 ;  /* 0xffffffffff7c7424 */ /* 0x000fe200078e00ff */
[----:B------:R-:W-:Y:S01]  /*0ac0*/  ISETP.GE.U32.AND P0, PT, R16, UR4, PT ;  /* 0x0000000410007c0c */ /* 0x000fe2000bf06070 */
[----:B------:R-:W-:Y:S02]  /*0ad0*/  IMAD.MOV.U32 R123, RZ, RZ, -0x1 ;  /* 0xffffffffff7b7424 */ /* 0x000fe400078e00ff */
[----:B------:R-:W-:Y:S01]  /*0ae0*/  IMAD.MOV.U32 R121, RZ, RZ, -0x1 ;  /* 0xffffffffff797424 */ /* 0x000fe200078e00ff */
[----:B------:R-:W-:-:S13]  /*0af0*/  ISETP.GE.U32.AND.EX P0, PT, R17, UR5, PT, P0 ;  /* 0x0000000511007c0c */ /* 0x000fda000bf06100 */
[----:B------:R-:W-:Y:S05]  /*0b00*/  @P0 BRA `(.L_x_9) ;  /* 0x0000000400280947 */ /* 0x000fea0003800000 */
[----:B------:R-:W0:Y:S01]  /*0b10*/  LDC.64 R24, c[0x0][0x628] ;  /* 0x00018a00ff187b82 */ /* 0x000e220000000a00 */
[----:B------:R-:W-:Y:S02]  /*0b20*/  IMAD.MOV.U32 R8, RZ, RZ, R16 ;  /* 0x000000ffff087224 */ /* 0x000fe400078e0010 */
[----:B------:R-:W-:-:S05]  /*0b30*/  IMAD.MOV.U32 R9, RZ, RZ, R17 ;  /* 0x000000ffff097224 */ /* 0x000fca00078e0011 */
[----:B------:R-:W1:Y:S08]  /*0b40*/  LDC R0, c[0x0][0x630] ;  /* 0x00018c00ff007b82 */ /* 0x000e700000000800 */
[----:B------:R-:W2:Y:S01]  /*0b50*/  LDC.64 R26, c[0x0][0x620] ;  /* 0x00018800ff1a7b82 */ /* 0x000ea20000000a00 */
[----:B0-----:R-:W-:-:S04]  /*0b60*/  ISETP.NE.U32.AND P0, PT, R24, RZ, PT ;  /* 0x000000ff1800720c */ /* 0x001fc80003f05070 */
[----:B------:R-:W-:-:S13]  /*0b70*/  ISETP.NE.AND.EX P0, PT, R25, RZ, PT, P0 ;  /* 0x000000ff1900720c */ /* 0x000fda0003f05300 */
[----:B-12---:R-:W-:Y:S05]  /*0b80*/  @!P0 BRA `(.L_x_10) ;  /* 0x0000000000288947 */ /* 0x006fea0003800000 */
[----:B------:R-:W0:Y:S02]  /*0b90*/  LDC R13, c[0x0][0x634] ;  /* 0x00018d00ff0d7b82 */ /* 0x000e240000000800 */
[----:B0-----:R-:W-:-:S05]  /*0ba0*/  IADD3 R13, P0, R16, R13, RZ ;  /* 0x0000000d100d7210 */ /* 0x001fca0007f1e0ff */
[----:B------:R-:W-:-:S04]  /*0bb0*/  IMAD.X R15, RZ, RZ, R17, P0 ;  /* 0x000000ffff0f7224 */ /* 0x000fc800000e0611 */
[----:B------:R-:W-:-:S04]  /*0bc0*/  IMAD.WIDE.U32 R8, R15, R24, RZ ;  /* 0x000000180f087225 */ /* 0x000fc800078e00ff */
[----:B------:R-:W-:-:S04]  /*0bd0*/  IMAD.WIDE.U32 R10, P0, R13, R25, R8 ;  /* 0x000000190d0a7225 */ /* 0x000fc80007800008 */
[----:B------:R-:W-:-:S04]  /*0be0*/  IMAD.WIDE.U32 R8, R13, R24, RZ ;  /* 0x000000180d087225 */ /* 0x000fc800078e00ff */
[----:B------:R-:W-:Y:S01]  /*0bf0*/  IMAD.X R13, RZ, RZ, RZ, P0 ;  /* 0x000000ffff0d7224 */ /* 0x000fe200000e06ff */
[----:B------:R-:W-:Y:S01]  /*0c00*/  IADD3 RZ, P0, R9, R10, RZ ;  /* 0x0000000a09ff7210 */ /* 0x000fe20007f1e0ff */
[----:B------:R-:W-:-:S04]  /*0c10*/  IMAD.MOV.U32 R12, RZ, RZ, R11 ;  /* 0x000000ffff0c7224 */ /* 0x000fc800078e000b */
[----:B------:R-:W-:-:S08]  /*0c20*/  IMAD.WIDE.U32.X R8, R15, R25, R12, P0 ;  /* 0x000000190f087225 */ /* 0x000fd000000e040c */
.L_x_10:
[----:B------:R-:W0:Y:S01]  /*0c30*/  LDC.64 R24, c[0x0][0x640] ;  /* 0x00019000ff187b82 */ /* 0x000e220000000a00 */
[-CC-:B------:R-:W-:Y:S01]  /*0c40*/  SHF.R.U64 R121, R8, R0.reuse, R9.reuse ;  /* 0x0000000008797219 */ /* 0x180fe20000001209 */
[----:B------:R-:W-:Y:S01]  /*0c50*/  IMAD R30, R7, R21, R4 ;  /* 0x00000015071e7224 */ /* 0x000fe200078e0204 */
[----:B------:R-:W-:Y:S01]  /*0c60*/  SHF.R.U32.HI R0, RZ, R0, R9 ;  /* 0x00000000ff007219 */ /* 0x000fe20000011609 */
[----:B------:R-:W-:Y:S01]  /*0c70*/  IMAD.MOV.U32 R21, RZ, RZ, 0x1 ;  /* 0x00000001ff157424 */ /* 0x000fe200078e00ff */
[----:B------:R-:W-:-:S03]  /*0c80*/  IADD3 R5, P0, RZ, -R121, RZ ;  /* 0x80000079ff057210 */ /* 0x000fc60007f1e0ff */
[----:B------:R-:W1:Y:S02]  /*0c90*/  LDC R6, c[0x0][0x618] ;  /* 0x00018600ff067b82 */ /* 0x000e640000000800 */
[----:B------:R-:W-:-:S04]  /*0ca0*/  IMAD.X R9, RZ, RZ, ~R0, P0 ;  /* 0x000000ffff097224 */ /* 0x000fc800000e0e00 */
[-C--:B------:R-:W-:Y:S02]  /*0cb0*/  IMAD R0, R9, R26.reuse, RZ ;  /* 0x0000001a09007224 */ /* 0x080fe400078e02ff */
[----:B------:R-:W2:Y:S01]  /*0cc0*/  LDC R11, c[0x0][0x608] ;  /* 0x00018200ff0b7b82 */ /* 0x000ea20000000800 */
[----:B------:R-:W-:-:S04]  /*0cd0*/  IMAD.WIDE.U32 R8, R5, R26, R16 ;  /* 0x0000001a05087225 */ /* 0x000fc800078e0010 */
[----:B------:R-:W-:-:S03]  /*0ce0*/  IMAD R5, R5, R27, R0 ;  /* 0x0000001b05057224 */ /* 0x000fc600078e0200 */
[----:B------:R-:W3:Y:S01]  /*0cf0*/  LDC R12, c[0x0][0x658] ;  /* 0x00019600ff0c7b82 */ /* 0x000ee20000000800 */
[----:B0-----:R-:W-:Y:S02]  /*0d00*/  ISETP.NE.U32.AND P0, PT, R24, RZ, PT ;  /* 0x000000ff1800720c */ /* 0x001fe40003f05070 */
[----:B------:R-:W-:Y:S01]  /*0d10*/  IADD3 R5, R9, R5, RZ ;  /* 0x0000000509057210 */ /* 0x000fe20007ffe0ff */
[----:B------:R-:W-:Y:S01]  /*0d20*/  IMAD.MOV.U32 R9, RZ, RZ, -0x1 ;  /* 0xffffffffff097424 */ /* 0x000fe200078e00ff */
[----:B------:R-:W-:-:S03]  /*0d30*/  ISETP.NE.AND.EX P0, PT, R25, RZ, PT, P0 ;  /* 0x000000ff1900720c */ /* 0x000fc60003f05300 */
[----:B------:R-:W0:Y:S01]  /*0d40*/  LDC R15, c[0x0][0x600] ;  /* 0x00018000ff0f7b82 */ /* 0x000e220000000800 */
[-CC-:B-1----:R-:W-:Y:S02]  /*0d50*/  SHF.R.U64 R13, R8, R6.reuse, R5.reuse ;  /* 0x00000006080d7219 */ /* 0x182fe40000001205 */
[----:B------:R-:W-:-:S05]  /*0d60*/  SHF.R.U32.HI R0, RZ, R6, R5 ;  /* 0x00000006ff007219 */ /* 0x000fca0000011605 */
[----:B------:R-:W1:Y:S01]  /*0d70*/  LDC R14, c[0x0][0x648] ;  /* 0x00019200ff0e7b82 */ /* 0x000e620000000800 */
[-CC-:B--2---:R-:W-:Y:S02]  /*0d80*/  SHF.R.U64 R27, R13, R11.reuse, R0.reuse ;  /* 0x0000000b0d1b7219 */ /* 0x184fe40000001200 */
[----:B------:R-:W-:-:S05]  /*0d90*/  SHF.R.U32.HI R5, RZ, R11, R0 ;  /* 0x0000000bff057219 */ /* 0x000fca0000011600 */
[----:B------:R-:W2:Y:S01]  /*0da0*/  LDC R20, c[0x0][0x638] ;  /* 0x00018e00ff147b82 */ /* 0x000ea20000000800 */
[-CC-:B---3--:R-:W-:Y:S02]  /*0db0*/  SHF.R.U64 R28, R27, R12.reuse, R5.reuse ;  /* 0x0000000c1b1c7219 */ /* 0x188fe40000001205 */
[-C--:B------:R-:W-:Y:S02]  /*0dc0*/  SHF.L.U32 R0, R9, R12.reuse, RZ ;  /* 0x0000000c09007219 */ /* 0x080fe400000006ff */
[----:B------:R-:W-:Y:S01]  /*0dd0*/  SHF.R.U32.HI R5, RZ, R12, R5 ;  /* 0x0000000cff057219 */ /* 0x000fe20000011605 */
[----:B------:R-:W-:Y:S01]  /*0de0*/  IMAD.MOV.U32 R4, RZ, RZ, R28 ;  /* 0x000000ffff047224 */ /* 0x000fe200078e001c */
[----:B------:R-:W-:Y:S01]  /*0df0*/  LOP3.LUT R10, RZ, R0, RZ, 0x33, !PT ;  /* 0x00000000ff0a7212 */ /* 0x000fe200078e33ff */
[----:B------:R-:W3:Y:S01]  /*0e00*/  LDC R26, c[0x0][0x610] ;  /* 0x00018400ff1a7b82 */ /* 0x000ee20000000800 */
[----:B------:R-:W-:Y:S05]  /*0e10*/  @!P0 BRA `(.L_x_11) ;  /* 0x0000000000288947 */ /* 0x000fea0003800000 */
[----:B------:R-:W4:Y:S02]  /*0e20*/  LDC R9, c[0x0][0x64c] ;  /* 0x00019300ff097b82 */ /* 0x000f240000000800 */
[----:B----4-:R-:W-:-:S05]  /*0e30*/  IADD3 R9, P0, R28, R9, RZ ;  /* 0x000000091c097210 */ /* 0x010fca0007f1e0ff */
        /* <DEDUP_REMOVED lines=8> */
.L_x_11:
[----:B-1----:R-:W-:Y:S01]  /*0ec0*/  SHF.R.U64 R4, R4, R14, R5 ;  /* 0x0000000e04047219 */ /* 0x002fe20000001205 */
[----:B0-----:R-:W-:Y:S01]  /*0ed0*/  VIADD R6, R15, 0xffffffff ;  /* 0xffffffff0f067836 */ /* 0x001fe20000000000 */
[----:B------:R-:W-:Y:S02]  /*0ee0*/  SHF.L.U32 R0, R21, R12, RZ ;  /* 0x0000000c15007219 */ /* 0x000fe400000006ff */
[----:B------:R-:W-:Y:S01]  /*0ef0*/  LOP3.LUT R5, R27, R10, RZ, 0xc0, !PT ;  /* 0x0000000a1b057212 */ /* 0x000fe200078ec0ff */
[----:B------:R-:W-:Y:S01]  /*0f00*/  IMAD.MOV R7, RZ, RZ, -R4 ;  /* 0x000000ffff077224 */ /* 0x000fe200078e0a04 */
[----:B------:R-:W-:Y:S02]  /*0f10*/  SEL R3, R3, R30, !P1 ;  /* 0x0000001e03037207 */ /* 0x000fe40004800000 */
[----:B------:R-:W-:Y:S01]  /*0f20*/  LOP3.LUT R6, R13, R6, RZ, 0xc0, !PT ;  /* 0x000000060d067212 */ /* 0x000fe200078ec0ff */
[----:B------:R-:W-:Y:S02]  /*0f30*/  IMAD R4, R0, R4, R5 ;  /* 0x0000000400047224 */ /* 0x000fe400078e0205 */
[----:B--2---:R-:W-:-:S02]  /*0f40*/  IMAD R0, R7, R20, R28 ;  /* 0x0000001407007224 */ /* 0x004fc400078e021c */
[----:B---3--:R-:W-:Y:S02]  /*0f50*/  IMAD R3, R4, R26, R3 ;  /* 0x0000001a04037224 */ /* 0x008fe400078e0203 */
[----:B------:R-:W-:Y:S02]  /*0f60*/  IMAD R124, R0, R15, R6 ;  /* 0x0000000f007c7224 */ /* 0x000fe400078e0206 */
[----:B------:R-:W-:-:S03]  /*0f70*/  IMAD.MOV.U32 R4, RZ, RZ, 0x1 ;  /* 0x00000001ff047424 */ /* 0x000fc600078e00ff */
[----:B------:R-:W-:Y:S02]  /*0f80*/  SEL R123, R124, R3, !P1 ;  /* 0x000000037c7b7207 */ /* 0x000fe40004800000 */
[----:B------:R-:W-:Y:S02]  /*0f90*/  PRMT R0, R4, 0x7610, R0 ;  /* 0x0000761004007816 */ /* 0x000fe40000000000 */
[----:B------:R-:W-:-:S07]  /*0fa0*/  SEL R124, R3, R124, !P1 ;  /* 0x0000007c037c7207 */ /* 0x000fce0004800000 */
.L_x_9:
[----:B------:R-:W-:-:S08]  /*0fb0*/  NOP ;  /* 0x0000000000007918 */ /* 0x000fd00000000000 */
[----:B------:R-:W0:Y:S02]  /*0fc0*/  USETMAXREG.TRY_ALLOC.CTAPOOL UP0, 0xe8 ;  /* 0x000000e8000079c8 */ /* 0x000e240008000600 */
[----:B0-----:R-:W-:-:S13]  /*0fd0*/  PLOP3.LUT P0, PT, PT, PT, UP0, 0x80, 0x0 ;  /* 0x000000000000781c */ /* 0x001fda0003f0f008 */
[----:B------:R-:W-:Y:S05]  /*0fe0*/  @!P0 BRA `(.L_x_9) ;  /* 0xfffffffc00f08947 */ /* 0x000fea000383ffff */
[----:B------:R-:W-:Y:S01]  /*0ff0*/  ULDC.64 UR4, c[0x0][0x598] ;  /* 0x0001660000047ab9 */ /* 0x000fe20000000a00 */
[----:B------:R-:W-:Y:S01]  /*1000*/  ULDC.64 UR36, c[0x0][0x208] ;  /* 0x0000820000247ab9 */ /* 0x000fe20000000a00 */
[----:B------:R-:W-:-:S04]  /*1010*/  ISETP.NE.U32.AND P0, PT, RZ, UR4, PT ;  /* 0x00000004ff007c0c */ /* 0x000fc8000bf05070 */
[----:B------:R-:W-:-:S13]  /*1020*/  ISETP.NE.AND.EX P0, PT, RZ, UR5, PT, P0 ;  /* 0x00000005ff007c0c */ /* 0x000fda000bf05300 */
[----:B------:R-:W-:Y:S05]  /*1030*/  @!P0 BRA `(.L_x_12) ;  /* 0x00000000001c8947 */ /* 0x000fea0003800000 */
[----:B------:R-:W0:Y:S02]  /*1040*/  LDC.64 R4, c[0x0][0x598] ;  /* 0x00016600ff047b82 */ /* 0x000e240000000a00 */
[----:B0-----:R-:W2:Y:S02]  /*1050*/  LDG.E.64 R4, desc[UR36][R4.64] ;  /* 0x0000002404047981 */ /* 0x001ea4000c1e1b00 */
[----:B--2---:R-:W-:-:S04]  /*1060*/  ISETP.NE.U32.AND P0, PT, R4, RZ, PT ;  /* 0x000000ff0400720c */ /* 0x004fc80003f05070 */
[----:B------:R-:W-:-:S13]  /*1070*/  ISETP.NE.AND.EX P0, PT, R5, RZ, PT, P0 ;  /* 0x000000ff0500720c */ /* 0x000fda0003f05300 */
[----:B------:R-:W-:Y:S05]  /*1080*/  @!P0 BRA `(.L_x_12) ;  /* 0x0000000000088947 */ /* 0x000fea0003800000 */
[----:B------:R0:W5:Y:S01]  /*1090*/  LD.E R120, desc[UR36][R4.64] ;  /* 0x0000002404787980 */ /* 0x000162000c101900 */
[----:B------:R-:W-:Y:S05]  /*10a0*/  BRA `(.L_x_13) ;  /* 0x0000000000247947 */ /* 0x000fea0003800000 */
.L_x_12:
[----:B------:R-:W-:Y:S02]  /*10b0*/  ULDC.64 UR4, c[0x0][0x588] ;  /* 0x0001620000047ab9 */ /* 0x000fe40000000a00 */
[----:B------:R-:W-:-:S04]  /*10c0*/  ISETP.NE.U32.AND P0, PT, RZ, UR4, PT ;  /* 0x00000004ff007c0c */ /* 0x000fc8000bf05070 */
[----:B------:R-:W-:-:S13]  /*10d0*/  ISETP.NE.AND.EX P0, PT, RZ, UR5, PT, P0 ;  /* 0x00000005ff007c0c */ /* 0x000fda000bf05300 */
[----:B------:R-:W-:Y:S05]  /*10e0*/  @!P0 BRA `(.L_x_14) ;  /* 0x00000000000c8947 */ /* 0x000fea0003800000 */
[----:B------:R-:W0:Y:S02]  /*10f0*/  LDC.64 R4, c[0x0][0x588] ;  /* 0x00016200ff047b82 */ /* 0x000e240000000a00 */
[----:B0-----:R1:W5:Y:S01]  /*1100*/  LDG.E R120, desc[UR36][R4.64] ;  /* 0x0000002404787981 */ /* 0x001362000c1e1900 */
[----:B------:R-:W-:Y:S05]  /*1110*/  BRA `(.L_x_13) ;  /* 0x0000000000087947 */ /* 0x000fea0003800000 */
.L_x_14:
[----:B------:R-:W-:Y:S02]  /*1120*/  ULDC UR4, c[0x0][0x580] ;  /* 0x0001600000047ab9 */ /* 0x000fe40000000800 */
[----:B------:R-:W-:-:S07]  /*1130*/  IMAD.U32 R120, RZ, RZ, UR4 ;  /* 0x00000004ff787e24 */ /* 0x000fce000f8e00ff */
.L_x_13:
[----:B------:R-:W-:Y:S02]  /*1140*/  ULDC.64 UR4, c[0x0][0x5a0] ;  /* 0x0001680000047ab9 */ /* 0x000fe40000000a00 */
[----:B------:R-:W-:-:S04]  /*1150*/  ISETP.NE.U32.AND P0, PT, RZ, UR4, PT ;  /* 0x00000004ff007c0c */ /* 0x000fc8000bf05070 */
[----:B------:R-:W-:-:S13]  /*1160*/  ISETP.NE.AND.EX P0, PT, RZ, UR5, PT, P0 ;  /* 0x00000005ff007c0c */ /* 0x000fda000bf05300 */
[----:B------:R-:W-:Y:S05]  /*1170*/  @!P0 BRA `(.L_x_15) ;  /* 0x00000000001c8947 */ /* 0x000fea0003800000 */
[----:B01----:R-:W0:Y:S02]  /*1180*/  LDC.64 R4, c[0x0][0x5a0] ;  /* 0x00016800ff047b82 */ /* 0x003e240000000a00 */
[----:B0-----:R-:W2:Y:S02]  /*1190*/  LDG.E.64 R4, desc[UR36][R4.64] ;  /* 0x0000002404047981 */ /* 0x001ea4000c1e1b00 */
[----:B--2---:R-:W-:-:S04]  /*11a0*/  ISETP.NE.U32.AND P0, PT, R4, RZ, PT ;  /* 0x000000ff0400720c */ /* 0x004fc80003f05070 */
[----:B------:R-:W-:-:S13]  /*11b0*/  ISETP.NE.AND.EX P0, PT, R5, RZ, PT, P0 ;  /* 0x000000ff0500720c */ /* 0x000fda0003f05300 */
[----:B------:R-:W-:Y:S05]  /*11c0*/  @!P0 BRA `(.L_x_15) ;  /* 0x0000000000088947 */ /* 0x000fea0003800000 */
[----:B------:R0:W5:Y:S01]  /*11d0*/  LD.E R122, desc[UR36][R4.64] ;  /* 0x00000024047a7980 */ /* 0x000162000c101900 */
[----:B------:R-:W-:Y:S05]  /*11e0*/  BRA `(.L_x_16) ;  /* 0x0000000000247947 */ /* 0x000fea0003800000 */
.L_x_15:
[----:B------:R-:W-:Y:S02]  /*11f0*/  ULDC.64 UR4, c[0x0][0x590] ;  /* 0x0001640000047ab9 */ /* 0x000fe40000000a00 */
[----:B------:R-:W-:-:S04]  /*1200*/  ISETP.NE.U32.AND P0, PT, RZ, UR4, PT ;  /* 0x00000004ff007c0c */ /* 0x000fc8000bf05070 */
[----:B------:R-:W-:-:S13]  /*1210*/  ISETP.NE.AND.EX P0, PT, RZ, UR5, PT, P0 ;  /* 0x00000005ff007c0c */ /* 0x000fda000bf05300 */
[----:B------:R-:W-:Y:S05]  /*1220*/  @!P0 BRA `(.L_x_17) ;  /* 0x00000000000c8947 */ /* 0x000fea0003800000 */
[----:B01----:R-:W0:Y:S02]  /*1230*/  LDC.64 R4, c[0x0][0x590] ;  /* 0x00016400ff047b82 */ /* 0x003e240000000a00 */
[----:B0-----:R1:W5:Y:S01]  /*1240*/  LDG.E R122, desc[UR36][R4.64] ;  /* 0x00000024047a7981 */ /* 0x001362000c1e1900 */
[----:B------:R-:W-:Y:S05]  /*1250*/  BRA `(.L_x_16) ;  /* 0x0000000000087947 */ /* 0x000fea0003800000 */
.L_x_17:
[----:B------:R-:W-:Y:S02]  /*1260*/  ULDC UR4, c[0x0][0x584] ;  /* 0x0001610000047ab9 */ /* 0x000fe40000000800 */
[----:B------:R-:W-:-:S07]  /*1270*/  IMAD.U32 R122, RZ, RZ, UR4 ;  /* 0x00000004ff7a7e24 */ /* 0x000fce000f8e00ff */
.L_x_16:
[----:B------:R-:W-:-:S13]  /*1280*/  LOP3.LUT P0, RZ, R0, 0xff, RZ, 0xc0, !PT ;  /* 0x000000ff00ff7812 */ /* 0x000fda000780c0ff */
[----:B------:R-:W-:Y:S05]  /*1290*/  @!P0 EXIT ;  /* 0x000000000000894d */ /* 0x000fea0003800000 */
[----:B------:R-:W-:Y:S01]  /*12a0*/  ULDC UR4, c[0x0][0x28c] ;  /* 0x0000a30000047ab9 */ /* 0x000fe20000000800 */
[----:B------:R-:W-:Y:S01]  /*12b0*/  LOP3.LUT R138, R19, 0x1, RZ, 0xfc, !PT ;  /* 0x00000001138a7812 */ /* 0x000fe200078efcff */
[----:B------:R-:W-:Y:S01]  /*12c0*/  UIADD3 UR4, UR4, 0x1f, URZ ;  /* 0x0000001f04047890 */ /* 0x000fe2000fffe03f */
[----:B------:R-:W-:Y:S01]  /*12d0*/  UMOV UR38, URZ ;  /* 0x0000003f00267c82 */ /* 0x000fe20008000000 */
[----:B------:R-:W-:Y:S02]  /*12e0*/  UMOV UR39, URZ ;  /* 0x0000003f00277c82 */ /* 0x000fe40008000000 */
[----:B------:R-:W-:-:S04]  /*12f0*/  USHF.R.S32.HI UR5, URZ, 0x1f, UR4 ;  /* 0x0000001f3f057899 */ /* 0x000fc80008011404 */
[----:B------:R-:W-:-:S04]  /*1300*/  ULEA.HI UR5, UR5, UR4, URZ, 0x5 ;  /* 0x0000000405057291 */ /* 0x000fc8000f8f283f */
[----:B------:R-:W-:-:S12]  /*1310*/  USHF.R.S32.HI UR40, URZ, 0x5, UR5 ;  /* 0x000000053f287899 */ /* 0x000fd80008011405 */
.L_x_229:
[----:B------:R-:W-:Y:S01]  /*1320*/  LOP3.LUT R0, R18, 0x80, RZ, 0xc0, !PT ;  /* 0x0000008012007812 */ /* 0x000fe200078ec0ff */
[----:B------:R-:W2:Y:S01]  /*1330*/  S2UR UR7, SR_CgaCtaId ;  /* 0x00000000000779c3 */ /* 0x000ea20000008800 */
[----:B------:R-:W-:Y:S02]  /*1340*/  UMOV UR6, 0x400 ;  /* 0x0000040000067882 */ /* 0x000fe40000000000 */
[----:B------:R-:W-:-:S06]  /*1350*/  SHF.R.U32.HI R0, RZ, 0x7, R0 ;  /* 0x00000007ff007819 */ /* 0x000fcc0000011600 */
[----:B---3--:R-:W3:Y:S01]  /*1360*/  SHFL.IDX PT, R0, R0, RZ, 0x1f ;  /* 0x00001fff00007589 */ /* 0x008ee200000e0000 */
[----:B--2---:R-:W-:Y:S01]  /*1370*/  ULEA UR6, UR7, UR6, 0x18 ;  /* 0x0000000607067291 */ /* 0x004fe2000f8ec03f */
[----:B---3--:R-:W-:-:S13]  /*1380*/  R2UR UR4, R0 ;  /* 0x00000000000472ca */ /* 0x008fda00000e0000 */
[----:B------:R-:W-:-:S04]  /*1390*/  ULEA.HI UR5, UR4, UR4, URZ, 0x1 ;  /* 0x0000000404057291 */ /* 0x000fc8000f8f083f */
[----:B------:R-:W-:-:S04]  /*13a0*/  ULOP3.LUT UR5, UR5, 0xffffe, URZ, 0xc0, !UPT ;  /* 0x000ffffe05057892 */ /* 0x000fc8000f8ec03f */
[----:B------:R-:W-:-:S03]  /*13b0*/  UIADD3 UR5, UR4, -UR5, URZ ;  /* 0x8000000504057290 */ /* 0x000fc6000fffe03f */
[----:B------:R-:W-:Y:S01]  /*13c0*/  ULDC UR4, c[0x0][0x28c] ;  /* 0x0000a30000047ab9 */ /* 0x000fe20000000800 */
[----:B------:R-:W-:Y:S01]  /*13d0*/  ULEA UR5, UR5, UR6, 0xc ;  /* 0x0000000605057291 */ /* 0x000fe2000f8e603f */
[----:B------:R-:W-:-:S03]  /*13e0*/  ISETP.LT.AND P0, PT, RZ, UR4, PT ;  /* 0x00000004ff007c0c */ /* 0x000fc6000bf01270 */
[----:B------:R-:W-:-:S04]  /*13f0*/  UIADD3 UR5, UR5, 0x180, URZ ;  /* 0x0000018005057890 */ /* 0x000fc8000fffe03f */
[----:B------:R-:W-:-:S04]  /*1400*/  USHF.R.U32.HI UR5, URZ, 0x4, UR5 ;  /* 0x000000043f057899 */ /* 0x000fc80008011605 */
[----:B------:R-:W-:Y:S02]  /*1410*/  ULOP3.LUT UR41, UR5, 0x3fff, URZ, 0xc0, !UPT ;  /* 0x00003fff05297892 */ /* 0x000fe4000f8ec03f */
[----:B01--45:R-:W-:Y:S10]  /*1420*/  @P0 BRA `(.L_x_18) ;  /* 0x0000000000400947 */ /* 0x033ff40003800000 */
[----:B------:R-:W-:Y:S01]  /*1430*/  MOV R0, 0x0 ;  /* 0x0000000000007802 */ /* 0x000fe20000000f00 */
[----:B------:R-:W-:Y:S01]  /*1440*/  ULDC.64 UR4, c[0x4][0x68] ;  /* 0x01001a0000047ab9 */ /* 0x000fe20000000a00 */
[----:B------:R-:W-:Y:S01]  /*1450*/  ULDC.64 UR6, c[0x4][0x8] ;  /* 0x0100020000067ab9 */ /* 0x000fe20000000a00 */
[----:B01----:R-:W-:Y:S01]  /*1460*/  IMAD.U32 R4, RZ, RZ, UR4 ;  /* 0x00000004ff047e24 */ /* 0x003fe2000f8e00ff */
[----:B------:R0:W1:Y:S01]  /*1470*/  LDC.64 R14, c[0x4][R0] ;  /* 0x01000000000e7b82 */ /* 0x0000620000000a00 */
[----:B------:R-:W-:Y:S01]  /*1480*/  IMAD.U32 R5, RZ, RZ, UR5 ;  /* 0x00000005ff057e24 */ /* 0x000fe2000f8e00ff */
[----:B------:R-:W-:Y:S01]  /*1490*/  ULDC.64 UR4, c[0x4][0x70] ;  /* 0x01001c0000047ab9 */ /* 0x000fe20000000a00 */
[----:B------:R-:W-:Y:S01]  /*14a0*/  IMAD.U32 R10, RZ, RZ, UR6 ;  /* 0x00000006ff0a7e24 */ /* 0x000fe2000f8e00ff */
[----:B------:R-:W-:Y:S01]  /*14b0*/  MOV R6, UR4 ;  /* 0x0000000400067c02 */ /* 0x000fe20008000f00 */
[----:B------:R-:W-:Y:S02]  /*14c0*/  IMAD.U32 R7, RZ, RZ, UR5 ;  /* 0x00000005ff077e24 */ /* 0x000fe4000f8e00ff */
[----:B------:R-:W-:-:S02]  /*14d0*/  IMAD.U32 R11, RZ, RZ, UR7 ;  /* 0x00000007ff0b7e24 */ /* 0x000fc4000f8e00ff */
[----:B------:R-:W-:Y:S02]  /*14e0*/  IMAD.MOV.U32 R8, RZ, RZ, 0x1e1 ;  /* 0x000001e1ff087424 */ /* 0x000fe400078e00ff */
[----:B------:R-:W-:Y:S02]  /*14f0*/  IMAD.MOV.U32 R12, RZ, RZ, 0x1 ;  /* 0x00000001ff0c7424 */ /* 0x000fe400078e00ff */
[----:B0-----:R-:W-:-:S07]  /*1500*/  IMAD.MOV.U32 R13, RZ, RZ, RZ ;  /* 0x000000ffff0d7224 */ /* 0x001fce00078e00ff */
[----:B------:R-:W-:-:S07]  /*1510*/  LEPC R20, `(.L_x_18) ;  /* 0x000000001014794e */ /* 0x000fce0000000000 */
[----:B-1---5:R-:W-:Y:S05]  /*1520*/  CALL.ABS.NOINC R14 ;  /* 0x000000000e007343 */ /* 0x022fea0003c00000 */
.L_x_18:
[----:B------:R-:W-:-:S13]  /*1530*/  ISETP.NE.AND P0, PT, R138, 0x3, PT ;  /* 0x000000038a00780c */ /* 0x000fda0003f05270 */
[----:B------:R-:W-:Y:S05]  /*1540*/  @!P0 BRA `(.L_x_19) ;  /* 0x0000000000048947 */ /* 0x000fea0003800000 */
[----:B------:R-:W-:Y:S01]  /*1550*/  BPT.TRAP 0x1 ;  /* 0x000000040000795c */ /* 0x000fe20000300000 */
.L_x_19:
[----:B------:R-:W2:Y:S01]  /*1560*/  S2UR UR5, SR_CgaCtaId ;  /* 0x00000000000579c3 */ /* 0x000ea20000008800 */
[----:B------:R-:W-:Y:S01]  /*1570*/  UMOV UR4, 0x400 ;  /* 0x0000040000047882 */ /* 0x000fe20000000000 */
[----:B------:R-:W-:Y:S02]  /*1580*/  IMAD.U32 R0, RZ, RZ, UR38 ;  /* 0x00000026ff007e24 */ /* 0x000fe4000f8e00ff */
[----:B------:R-:W-:-:S03]  /*1590*/  IMAD.U32 R3, RZ, RZ, UR39 ;  /* 0x00000027ff037e24 */ /* 0x000fc6000f8e00ff */
[----:B------:R-:W-:Y:S01]  /*15a0*/  SHF.L.U32 R0, R0, 0x1f, RZ ;  /* 0x0000001f00007819 */ /* 0x000fe200000006ff */
[----:B--2---:R-:W-:-:S06]  /*15b0*/  ULEA UR4, UR5, UR4, 0x18 ;  /* 0x0000000405047291 */ /* 0x004fcc000f8ec03f */
[----:B------:R-:W-:-:S04]  /*15c0*/  IMAD.U32 R6, RZ, RZ, UR4 ;  /* 0x00000004ff067e24 */ /* 0x000fc8000f8e00ff */
[----:B------:R-:W-:-:S04]  /*15d0*/  IMAD R3, R3, 0x8, R6 ;  /* 0x0000000803037824 */ /* 0x000fc800078e0206 */
[----:B------:R2:W3:Y:S01]  /*15e0*/  SYNCS.PHASECHK.TRANS64.TRYWAIT P1, [R3+URZ], R0 ;  /* 0x00000000030075a7 */ /* 0x0004e2000802017f */
[----:B------:R-:W-:Y:S05]  /*15f0*/  @!P0 BRA `(.L_x_20) ;  /* 0x0000000000048947 */ /* 0x000fea0003800000 */
[----:B------:R-:W-:Y:S01]  /*1600*/  BPT.TRAP 0x1 ;  /* 0x000000040000795c */ /* 0x000fe20000300000 */
.L_x_20:
[----:B---3--:R-:W-:Y:S05]  /*1610*/  @P1 BRA `(.L_x_21) ;  /* 0x0000000000081947 */ /* 0x008fea0003800000 */
[----:B------:R-:W3:Y:S02]  /*1620*/  SYNCS.PHASECHK.TRANS64.TRYWAIT P1, [R3+URZ], R0 ;  /* 0x00000000030075a7 */ /* 0x000ee4000802017f */
[----:B---3--:R-:W-:Y:S05]  /*1630*/  @!P1 BRA `(.L_x_22) ;  /* 0x0000009800409947 */ /* 0x008fea0003800000 */
.L_x_21:
[----:B------:R-:W-:-:S04]  /*1640*/  UISETP.LT.AND UP0, UPT, UR40, 0x1, UPT ;  /* 0x000000012800788c */ /* 0x000fc8000bf01270 */
[----:B------:R-:W-:-:S06]  /*1650*/  USEL UR4, UR40, 0x1, UP0 ;  /* 0x0000000128047887 */ /* 0x000fcc0008000000 */
[----:B--23--:R-:W-:Y:S01]  /*1660*/  IMAD.U32 R0, RZ, RZ, UR4 ;  /* 0x00000004ff007e24 */ /* 0x00cfe2000f8e00ff */
[----:B------:R-:W-:Y:S05]  /*1670*/  WARPSYNC.ALL ;  /* 0x0000000000007948 */ /* 0x000fea0003800000 */
[----:B------:R-:W-:-:S04]  /*1680*/  IADD3 R0, -R0, UR40, RZ ;  /* 0x0000002800007c10 */ /* 0x000fc8000fffe1ff */
[----:B------:R-:W-:Y:S02]  /*1690*/  ISETP.GE.AND P1, PT, R0, 0x1, PT ;  /* 0x000000010000780c */ /* 0x000fe40003f26270 */
[----:B------:R-:W-:Y:S01]  /*16a0*/  R2UR UR4, R6 ;  /* 0x00000000060472ca */ /* 0x000fe200000e0000 */
[----:B------:R-:W-:Y:S01]  /*16b0*/  WARPGROUP.ARRIVE ;  /* 0x00000000000079c5 */ /* 0x000fe20000000000 */
[----:B------:R-:W-:Y:S01]  /*16c0*/  UMOV UR9, 0x80000020 ;  /* 0x8000002000097882 */ /* 0x000fe20000000000 */
[----:B------:R-:W-:-:S10]  /*16d0*/  UMOV UR11, 0x80000020 ;  /* 0x80000020000b7882 */ /* 0x000fd40000000000 */
[----:B------:R-:W-:-:S04]  /*16e0*/  UIADD3 UR4, UR4, 0x24180, URZ ;  /* 0x0002418004047890 */ /* 0x000fc8000fffe03f */
[----:B------:R-:W-:-:S04]  /*16f0*/  USHF.R.U32.HI UR4, URZ, 0x4, UR4 ;  /* 0x000000043f047899 */ /* 0x000fc80008011604 */
[----:B------:R-:W-:Y:S02]  /*1700*/  ULOP3.LUT UR5, UR4, 0x3fff, URZ, 0xc0, !UPT ;  /* 0x00003fff04057892 */ /* 0x000fe4000f8ec03f */
[----:B------:R-:W-:Y:S02]  /*1710*/  ULOP3.LUT UR4, UR41, 0x10000, URZ, 0xfc, !UPT ;  /* 0x0001000029047892 */ /* 0x000fe4000f8efc3f */
[----:B------:R-:W-:Y:S02]  /*1720*/  ULOP3.LUT UR5, UR5, 0x10000, URZ, 0xfc, !UPT ;  /* 0x0001000005057892 */ /* 0x000fe4000f8efc3f */
[----:B------:R-:W-:Y:S02]  /*1730*/  UIMAD UR6, UR39, 0x300, UR4 ;  /* 0x00000300270678a4 */ /* 0x000fe4000f8e0204 */
[----:B------:R-:W-:-:S05]  /*1740*/  UIMAD UR7, UR39, 0x180, UR5 ;  /* 0x00000180270778a4 */ /* 0x000fca000f8e0205 */
[----:B------:R-:W-:Y:S02]  /*1750*/  UMOV UR8, UR6 ;  /* 0x0000000600087c82 */ /* 0x000fe40008000000 */
[----:B------:R-:W-:Y:S02]  /*1760*/  UMOV UR10, UR7 ;  /* 0x00000007000a7c82 */ /* 0x000fe40008000000 */
[----:B------:R-:W-:Y:S01]  /*1770*/  HGMMA.64x96x16.F32.BF16 R72, gdesc[UR8], RZ, !UPT, gsb0 ;  /* 0x01600000084879f0 */ /* 0x000fe2000c0018ff */
[----:B------:R-:W-:Y:S01]  /*1780*/  UIADD3 UR8, UR6, 0x200, URZ ;  /* 0x0000020006087890 */ /* 0x000fe2000fffe03f */
[----:B------:R-:W-:Y:S01]  /*1790*/  UMOV UR9, 0x80000020 ;  /* 0x8000002000097882 */ /* 0x000fe20000000000 */
[----:B------:R-:W-:Y:S02]  /*17a0*/  WARPGROUP.DEPBAR.LE gsb0, 0x0 ;  /* 0x00008000000079c5 */ /* 0x000fe40000010000 */
[----:B------:R-:W-:-:S06]  /*17b0*/  WARPGROUP.ARRIVE ;  /* 0x00000000000079c5 */ /* 0x000fcc0000000000 */
[----:B------:R-:W-:Y:S01]  /*17c0*/  HGMMA.64x96x16.F32.BF16 R24, gdesc[UR8], RZ, !UPT, gsb0 ;  /* 0x01600000081879f0 */ /* 0x000fe2000c0018ff */
[----:B------:R-:W-:Y:S02]  /*17d0*/  UIADD3 UR8, UR6, 0x2, URZ ;  /* 0x0000000206087890 */ /* 0x000fe4000fffe03f */
[----:B------:R-:W-:Y:S01]  /*17e0*/  UIADD3 UR10, UR7, 0x2, URZ ;  /* 0x00000002070a7890 */ /* 0x000fe2000fffe03f */
[----:B------:R-:W-:Y:S01]  /*17f0*/  UMOV UR9, 0x80000020 ;  /* 0x8000002000097882 */ /* 0x000fe20000000000 */
[----:B------:R-:W-:Y:S01]  /*1800*/  UMOV UR11, 0x80000020 ;  /* 0x80000020000b7882 */ /* 0x000fe20000000000 */
[----:B------:R-:W-:Y:S02]  /*1810*/  WARPGROUP.DEPBAR.LE gsb0, 0x0 ;  /* 0x00008000000079c5 */ /* 0x000fe40000010000 */
[----:B------:R-:W-:-:S06]  /*1820*/  WARPGROUP.ARRIVE ;  /* 0x00000000000079c5 */ /* 0x000fcc0000000000 */
[----:B------:R-:W-:Y:S01]  /*1830*/  HGMMA.64x96x16.F32.BF16 R72, gdesc[UR8], R72, gsb0 ;  /* 0x01600000084879f0 */ /* 0x000fe20008001848 */
[----:B------:R-:W-:Y:S01]  /*1840*/  UIADD3 UR8, UR6, 0x202, URZ ;  /* 0x0000020206087890 */ /* 0x000fe2000fffe03f */
[----:B------:R-:W-:Y:S01]  /*1850*/  UMOV UR9, 0x80000020 ;  /* 0x8000002000097882 */ /* 0x000fe20000000000 */
[----:B------:R-:W-:Y:S02]  /*1860*/  WARPGROUP.DEPBAR.LE gsb0, 0x0 ;  /* 0x00008000000079c5 */ /* 0x000fe40000010000 */
[----:B------:R-:W-:-:S06]  /*1870*/  WARPGROUP.ARRIVE ;  /* 0x00000000000079c5 */ /* 0x000fcc0000000000 */
[----:B------:R-:W-:Y:S03]  /*1880*/  HGMMA.64x96x16.F32.BF16 R24, gdesc[UR8], R24, gsb0 ;  /* 0x01600000081879f0 */ /* 0x000fe60008001818 */
[----:B------:R-:W-:Y:S02]  /*1890*/  WARPGROUP.DEPBAR.LE gsb0, 0x0 ;  /* 0x00008000000079c5 */ /* 0x000fe40000010000 */
[----:B------:R-:W-:Y:S05]  /*18a0*/  @!P1 BRA `(.L_x_23) ;  /* 0x0000000400149947 */ /* 0x000fea0003800000 */
[----:B------:R-:W-:Y:S02]  /*18b0*/  UIADD3 UR6, UR39, 0x1, URZ ;  /* 0x0000000127067890 */ /* 0x000fe4000fffe03f */
[----:B------:R-:W-:Y:S02]  /*18c0*/  IMAD.U32 R3, RZ, RZ, UR39 ;  /* 0x00000027ff037e24 */ /* 0x000fe4000f8e00ff */
[----:B------:R-:W-:-:S04]  /*18d0*/  UISETP.NE.AND UP0, UPT, UR6, 0xc, UPT ;  /* 0x0000000c0600788c */ /* 0x000fc8000bf05270 */
[----:B------:R-:W-:Y:S02]  /*18e0*/  USEL UR7, URZ, 0x1, UP0 ;  /* 0x000000013f077887 */ /* 0x000fe40008000000 */
[----:B------:R-:W-:Y:S02]  /*18f0*/  USEL UR6, UR6, URZ, UP0 ;  /* 0x0000003f06067287 */ /* 0x000fe40008000000 */
[----:B------:R-:W-:-:S06]  /*1900*/  ULOP3.LUT UR7, UR38, UR7, URZ, 0x3c, !UPT ;  /* 0x0000000726077292 */ /* 0x000fcc000f8e3c3f */
[----:B------:R-:W-:-:S07]  /*1910*/  IMAD.U32 R7, RZ, RZ, UR7 ;  /* 0x00000007ff077e24 */ /* 0x000fce000f8e00ff */
.L_x_30:
[----:B------:R-:W-:Y:S05]  /*1920*/  @!P0 BRA `(.L_x_24) ;  /* 0x0000000000048947 */ /* 0x000fea0003800000 */
[----:B------:R-:W-:Y:S01]  /*1930*/  BPT.TRAP 0x1 ;  /* 0x000000040000795c */ /* 0x000fe20000300000 */
.L_x_24:
[----:B------:R-:W2:Y:S01]  /*1940*/  S2UR UR8, SR_CgaCtaId ;  /* 0x00000000000879c3 */ /* 0x000ea20000008800 */
[----:B------:R-:W-:Y:S01]  /*1950*/  UMOV UR7, 0x400 ;  /* 0x0000040000077882 */ /* 0x000fe20000000000 */
[----:B01----:R-:W-:Y:S02]  /*1960*/  MOV R5, UR6 ;  /* 0x0000000600057c02 */ /* 0x003fe40008000f00 */
[----:B------:R-:W-:Y:S01]  /*1970*/  SHF.L.U32 R4, R7, 0x1f, RZ ;  /* 0x0000001f07047819 */ /* 0x000fe200000006ff */
[----:B--2---:R-:W-:-:S06]  /*1980*/  ULEA UR7, UR8, UR7, 0x18 ;  /* 0x0000000708077291 */ /* 0x004fcc000f8ec03f */
[----:B------:R-:W-:-:S04]  /*1990*/  IMAD.U32 R6, RZ, RZ, UR7 ;  /* 0x00000007ff067e24 */ /* 0x000fc8000f8e00ff */
[----:B------:R-:W-:-:S04]  /*19a0*/  IMAD R5, R5, 0x8, R6 ;  /* 0x0000000805057824 */ /* 0x000fc800078e0206 */
[----:B------:R0:W1:Y:S01]  /*19b0*/  SYNCS.PHASECHK.TRANS64.TRYWAIT P1, [R5+URZ], R4 ;  /* 0x00000004050075a7 */ /* 0x000062000802017f */
[----:B------:R-:W-:Y:S05]  /*19c0*/  @!P0 BRA `(.L_x_25) ;  /* 0x0000000000048947 */ /* 0x000fea0003800000 */
[----:B------:R-:W-:Y:S01]  /*19d0*/  BPT.TRAP 0x1 ;  /* 0x000000040000795c */ /* 0x000fe20000300000 */
.L_x_25:
[----:B-1----:R-:W-:Y:S05]  /*19e0*/  @P1 BRA `(.L_x_26) ;  /* 0x0000000000081947 */ /* 0x002fea0003800000 */
[----:B------:R-:W1:Y:S02]  /*19f0*/  SYNCS.PHASECHK.TRANS64.TRYWAIT P1, [R5+URZ], R4 ;  /* 0x00000004050075a7 */ /* 0x000e64000802017f */
[----:B-1----:R-:W-:Y:S05]  /*1a00*/  @!P1 BRA `(.L_x_27) ;  /* 0x0000009400609947 */ /* 0x002fea0003800000 */
.L_x_26:
[----:B------:R-:W-:Y:S01]  /*1a10*/  UIMAD UR7, UR6, 0x300, UR4 ;  /* 0x00000300060778a4 */ /* 0x000fe2000f8e0204 */
[----:B------:R-:W-:Y:S01]  /*1a20*/  WARPGROUP.ARRIVE ;  /* 0x00000000000079c5 */ /* 0x000fe20000000000 */
[----:B------:R-:W-:Y:S01]  /*1a30*/  UIMAD UR12, UR6, 0x180, UR5 ;  /* 0x00000180060c78a4 */ /* 0x000fe2000f8e0205 */
[----:B------:R-:W-:Y:S01]  /*1a40*/  UMOV UR9, 0x80000020 ;  /* 0x8000002000097882 */ /* 0x000fe20000000000 */
[----:B------:R-:W-:-:S03]  /*1a50*/  UMOV UR11, 0x80000020 ;  /* 0x80000020000b7882 */ /* 0x000fc60000000000 */
[----:B------:R-:W-:Y:S02]  /*1a60*/  UMOV UR8, UR7 ;  /* 0x0000000700087c82 */ /* 0x000fe40008000000 */
[----:B------:R-:W-:Y:S02]  /*1a70*/  UMOV UR10, UR12 ;  /* 0x0000000c000a7c82 */ /* 0x000fe40008000000 */
[----:B------:R-:W-:Y:S01]  /*1a80*/  HGMMA.64x96x16.F32.BF16 R72, gdesc[UR8], R72, gsb0 ;  /* 0x01600000084879f0 */ /* 0x000fe20008001848 */
[----:B------:R-:W-:Y:S01]  /*1a90*/  UIADD3 UR8, UR7, 0x200, URZ ;  /* 0x0000020007087890 */ /* 0x000fe2000fffe03f */
[----:B------:R-:W-:Y:S01]  /*1aa0*/  UMOV UR9, 0x80000020 ;  /* 0x8000002000097882 */ /* 0x000fe20000000000 */
[----:B------:R-:W-:Y:S02]  /*1ab0*/  WARPGROUP.DEPBAR.LE gsb0, 0x0 ;  /* 0x00008000000079c5 */ /* 0x000fe40000010000 */
[----:B------:R-:W-:-:S06]  /*1ac0*/  WARPGROUP.ARRIVE ;  /* 0x00000000000079c5 */ /* 0x000fcc0000000000 */
[----:B------:R-:W-:Y:S01]  /*1ad0*/  HGMMA.64x96x16.F32.BF16 R24, gdesc[UR8], R24, gsb0 ;  /* 0x01600000081879f0 */ /* 0x000fe20008001818 */
        /* <DEDUP_REMOVED lines=14> */
[----:B------:R-:W-:Y:S01]  /*1bc0*/  BPT.TRAP 0x1 ;  /* 0x000000040000795c */ /* 0x000fe20000300000 */
.L_x_28:
[----:B------:R-:W-:-:S13]  /*1bd0*/  ISETP.NE.AND P1, PT, R23, RZ, PT ;  /* 0x000000ff1700720c */ /* 0x000fda0003f25270 */
[----:B01----:R-:W-:-:S04]  /*1be0*/  @P1 IMAD R4, R3, 0x8, R6 ;  /* 0x0000000803041824 */ /* 0x003fc800078e0206 */
[----:B------:R-:W-:-:S05]  /*1bf0*/  @P1 VIADD R5, R4, 0x60 ;  /* 0x0000006004051836 */ /* 0x000fca0000000000 */
[----:B------:R-:W-:-:S04]  /*1c00*/  @P1 PRMT R5, R22, 0x654, R5 ;  /* 0x0000065416051816 */ /* 0x000fc80000000005 */
[----:B------:R0:W-:Y:S01]  /*1c10*/  @P1 SYNCS.ARRIVE.TRANS64.RED.A1T0 RZ, [R5+URZ], RZ ;  /* 0x000000ff05ff19a7 */ /* 0x0001e2000810043f */
[----:B------:R-:W-:-:S13]  /*1c20*/  ISETP.GT.U32.AND P1, PT, R19, 0x1, PT ;  /* 0x000000011300780c */ /* 0x000fda0003f24070 */
[----:B0-----:R-:W-:Y:S05]  /*1c30*/  @P1 BRA `(.L_x_29) ;  /* 0x0000000000041947 */ /* 0x001fea0003800000 */
[----:B------:R-:W-:Y:S01]  /*1c40*/  BPT.TRAP 0x1 ;  /* 0x000000040000795c */ /* 0x000fe20000300000 */
.L_x_29:
[----:B------:R-:W-:Y:S01]  /*1c50*/  UIADD3 UR6, UR6, 0x1, URZ ;  /* 0x0000000106067890 */ /* 0x000fe2000fffe03f */
[C---:B------:R-:W-:Y:S01]  /*1c60*/  ISETP.GT.AND P2, PT, R0.reuse, 0x1, PT ;  /* 0x000000010000780c */ /* 0x040fe20003f44270 */
[----:B------:R-:W-:Y:S02]  /*1c70*/  VIADD R3, R3, 0x1 ;  /* 0x0000000103037836 */ /* 0x000fe40000000000 */
[----:B------:R-:W-:Y:S01]  /*1c80*/  UISETP.NE.AND UP0, UPT, UR6, 0xc, UPT ;  /* 0x0000000c0600788c */ /* 0x000fe2000bf05270 */
[----:B------:R-:W-:Y:S02]  /*1c90*/  VIADD R0, R0, 0xffffffff ;  /* 0xffffffff00007836 */ /* 0x000fe40000000000 */
[C---:B------:R-:W-:Y:S01]  /*1ca0*/  ISETP.NE.AND P1, PT, R3.reuse, 0xc, PT ;  /* 0x0000000c0300780c */ /* 0x040fe20003f25270 */
[----:B------:R-:W-:Y:S02]  /*1cb0*/  USEL UR7, URZ, 0x1, UP0 ;  /* 0x000000013f077887 */ /* 0x000fe40008000000 */
[----:B------:R-:W-:Y:S01]  /*1cc0*/  USEL UR6, UR6, URZ, UP0 ;  /* 0x0000003f06067287 */ /* 0x000fe20008000000 */
[----:B------:R-:W-:-:S03]  /*1cd0*/  SEL R3, R3, RZ, P1 ;  /* 0x000000ff03037207 */ /* 0x000fc60000800000 */
[----:B------:R-:W-:Y:S01]  /*1ce0*/  LOP3.LUT R7, R7, UR7, RZ, 0x3c, !PT ;  /* 0x0000000707077c12 */ /* 0x000fe2000f8e3cff */
[----:B------:R-:W-:Y:S07]  /*1cf0*/  @P2 BRA `(.L_x_30) ;  /* 0xfffffffc00082947 */ /* 0x000fee000383ffff */
.L_x_23:
[----:B------:R-:W2:Y:S02]  /*1d00*/  LDC R0, c[0x0][0x28c] ;  /* 0x0000a300ff007b82 */ /* 0x000ea40000000800 */
[----:B--2---:R-:W-:-:S13]  /*1d10*/  ISETP.GE.AND P1, PT, R0, 0x1, PT ;  /* 0x000000010000780c */ /* 0x004fda0003f26270 */
[----:B------:R-:W-:Y:S05]  /*1d20*/  @!P1 BRA `(.L_x_31) ;  /* 0x0000000000509947 */ /* 0x000fea0003800000 */
[----:B------:R-:W-:Y:S05]  /*1d30*/  @!P0 BRA `(.L_x_32) ;  /* 0x0000000000048947 */ /* 0x000fea0003800000 */
[----:B------:R-:W-:Y:S01]  /*1d40*/  BPT.TRAP 0x1 ;  /* 0x000000040000795c */ /* 0x000fe20000300000 */
.L_x_32:
[----:B------:R-:W-:Y:S01]  /*1d50*/  ISETP.NE.AND P0, PT, R23, RZ, PT ;  /* 0x000000ff1700720c */ /* 0x000fe20003f05270 */
[----:B------:R-:W-:Y:S01]  /*1d60*/  BSSY B0, `(.L_x_33) ;  /* 0x000000e000007945 */ /* 0x000fe20003800000 */
[----:B------:R-:W-:-:S11]  /*1d70*/  ISETP.GT.U32.AND P1, PT, R19, 0x1, PT ;  /* 0x000000011300780c */ /* 0x000fd60003f24070 */
[----:B------:R-:W-:Y:S05]  /*1d80*/  @!P0 BRA `(.L_x_34) ;  /* 0x00000000002c8947 */ /* 0x000fea0003800000 */
[----:B------:R-:W-:-:S04]  /*1d90*/  UISETP.LT.AND UP0, UPT, UR40, 0x1, UPT ;  /* 0x000000012800788c */ /* 0x000fc8000bf01270 */
[----:B------:R-:W-:-:S04]  /*1da0*/  USEL UR6, UR40, 0x1, UP0 ;  /* 0x0000000128067887 */ /* 0x000fc80008000000 */
[----:B------:R-:W-:-:S04]  /*1db0*/  UIADD3 UR6, UR39, UR40, -UR6 ;  /* 0x0000002827067290 */ /* 0x000fc8000fffe806 */
[----:B------:R-:W-:-:S04]  /*1dc0*/  UIMAD.WIDE.U32 UR4, UR6, -0x55555555, URZ ;  /* 0xaaaaaaab060478a5 */ /* 0x000fc8000f8e003f */
[----:B------:R-:W-:-:S04]  /*1dd0*/  USHF.R.U32.HI UR4, URZ, 0x3, UR5 ;  /* 0x000000033f047899 */ /* 0x000fc80008011605 */
[----:B------:R-:W-:-:S06]  /*1de0*/  UIMAD UR6, UR4, -0xc, UR6 ;  /* 0xfffffff4040678a4 */ /* 0x000fcc000f8e0206 */
[----:B------:R-:W-:-:S04]  /*1df0*/  IMAD.U32 R3, RZ, RZ, UR6 ;  /* 0x00000006ff037e24 */ /* 0x000fc8000f8e00ff */
[----:B------:R-:W-:-:S04]  /*1e00*/  IMAD R0, R3, 0x8, R6 ;  /* 0x0000000803007824 */ /* 0x000fc800078e0206 */
[----:B------:R-:W-:-:S05]  /*1e10*/  VIADD R3, R0, 0x60 ;  /* 0x0000006000037836 */ /* 0x000fca0000000000 */
[----:B------:R-:W-:-:S04]  /*1e20*/  PRMT R3, R22, 0x654, R3 ;  /* 0x0000065416037816 */ /* 0x000fc80000000003 */
[----:B------:R2:W-:Y:S03]  /*1e30*/  SYNCS.ARRIVE.TRANS64.RED.A1T0 RZ, [R3+URZ], RZ ;  /* 0x000000ff03ff79a7 */ /* 0x0005e6000810043f */
.L_x_34:
[----:B------:R-:W-:Y:S05]  /*1e40*/  BSYNC B0 ;  /* 0x0000000000007941 */ /* 0x000fea0003800000 */
.L_x_33:
[----:B------:R-:W-:Y:S05]  /*1e50*/  @P1 BRA `(.L_x_31) ;  /* 0x0000000000041947 */ /* 0x000fea0003800000 */
[----:B------:R-:W-:Y:S01]  /*1e60*/  BPT.TRAP 0x1 ;  /* 0x000000040000795c */ /* 0x000fe20000300000 */
.L_x_31:
[----:B------:R-:W3:Y:S01]  /*1e70*/  LDC R7, c[0x0][0x288] ;  /* 0x0000a200ff077b82 */ /* 0x000ee20000000800 */
[--C-:B------:R-:W-:Y:S01]  /*1e80*/  SHF.R.U32.HI R0, RZ, 0x2, R18.reuse ;  /* 0x00000002ff007819 */ /* 0x100fe20000011612 */
[----:B------:R-:W-:Y:S01]  /*1e90*/  UIADD3 UR39, UR40, UR39, URZ ;  /* 0x0000002728277290 */ /* 0x000fe2000fffe03f */
[----:B01----:R-:W-:Y:S01]  /*1ea0*/  SHF.R.U32.HI R5, RZ, 0x7, R18 ;  /* 0x00000007ff057819 */ /* 0x003fe20000011612 */
[----:B------:R-:W-:Y:S01]  /*1eb0*/  ULDC UR7, c[0x0][0x284] ;  /* 0x0000a10000077ab9 */ /* 0x000fe20000000800 */
[----:B------:R-:W-:Y:S01]  /*1ec0*/  LOP3.LUT R4, R18, 0x60, RZ, 0xc0, !PT ;  /* 0x0000006012047812 */ /* 0x000fe200078ec0ff */
[----:B------:R-:W-:Y:S01]  /*1ed0*/  UISETP.GT.U32.AND UP0, UPT, UR39, 0xb, UPT ;  /* 0x0000000b2700788c */ /* 0x000fe2000bf04070 */
[----:B--2---:R-:W-:Y:S01]  /*1ee0*/  LOP3.LUT R3, R0, 0x7, RZ, 0xc0, !PT ;  /* 0x0000000700037812 */ /* 0x004fe200078ec0ff */
[----:B------:R-:W-:Y:S01]  /*1ef0*/  UISETP.GE.U32.AND UP1, UPT, UR40, 0xc, UPT ;  /* 0x0000000c2800788c */ /* 0x000fe2000bf26070 */
[----:B------:R-:W-:Y:S01]  /*1f00*/  LOP3.LUT R0, R5, 0x1, RZ, 0xc0, !PT ;  /* 0x0000000105007812 */ /* 0x000fe200078ec0ff */
[----:B------:R-:W-:Y:S01]  /*1f10*/  UISETP.LT.U32.AND UP0, UPT, UR40, 0xc, UP0 ;  /* 0x0000000c2800788c */ /* 0x000fe20008701070 */
[----:B------:R-:W-:Y:S01]  /*1f20*/  SHF.R.U32.HI R4, RZ, 0x1, R4 ;  /* 0x00000001ff047819 */ /* 0x000fe20000011604 */
[----:B------:R-:W-:Y:S01]  /*1f30*/  ULDC.64 UR8, c[0x0][0x5d0] ;  /* 0x0001740000087ab9 */ /* 0x000fe20000000a00 */
[----:B------:R-:W-:Y:S01]  /*1f40*/  SHF.R.S32.HI R15, RZ, 0x1f, R121 ;  /* 0x0000001fff0f7819 */ /* 0x000fe20000011479 */
[----:B------:R-:W-:Y:S01]  /*1f50*/  IMAD.SHL.U32 R6, R0, 0x40, RZ ;  /* 0x0000004000067824 */ /* 0x000fe200078e00ff */
[----:B------:R-:W-:Y:S01]  /*1f60*/  IADD3 R5, RZ, -R4, -R3 ;  /* 0x80000004ff057210 */ /* 0x000fe20007ffe803 */
[----:B------:R-:W-:-:S02]  /*1f70*/  UIMAD.WIDE.U32 UR4, UR39, -0x55555555, URZ ;  /* 0xaaaaaaab270478a5 */ /* 0x000fc4000f8e003f */
[----:B------:R-:W-:Y:S01]  /*1f80*/  USEL UR6, URZ, 0x1, !UP0 ;  /* 0x000000013f067887 */ /* 0x000fe2000c000000 */
[----:B------:R-:W-:Y:S01]  /*1f90*/  LOP3.LUT R3, R6, 0x40, R3, 0xe2, !PT ;  /* 0x0000004006037812 */ /* 0x000fe200078ee203 */
[----:B------:R-:W-:Y:S01]  /*1fa0*/  IMAD R5, R0, -0x40, R5 ;  /* 0xffffffc000057824 */ /* 0x000fe200078e0205 */
[C---:B------:R-:W-:Y:S01]  /*1fb0*/  LOP3.LUT R0, R18.reuse, 0x3, RZ, 0xc0, !PT ;  /* 0x0000000312007812 */ /* 0x040fe200078ec0ff */
[----:B------:R-:W-:Y:S01]  /*1fc0*/  IMAD.SHL.U32 R6, R18, 0x2, RZ ;  /* 0x0000000212067824 */ /* 0x000fe200078e00ff */
[----:B------:R-:W-:Y:S01]  /*1fd0*/  LOP3.LUT R4, R3, R4, RZ, 0xfc, !PT ;  /* 0x0000000403047212 */ /* 0x000fe200078efcff */
[----:B------:R-:W-:Y:S01]  /*1fe0*/  IMAD R3, R123, 0x60, RZ ;  /* 0x000000607b037824 */ /* 0x000fe200078e02ff */
[----:B------:R-:W-:Y:S01]  /*1ff0*/  USHF.R.U32.HI UR4, URZ, 0x3, UR5 ;  /* 0x000000033f047899 */ /* 0x000fe20008011605 */
[----:B---3--:R-:W-:Y:S01]  /*2000*/  IMAD R10, R0, -0x2, R7 ;  /* 0xfffffffe000a7824 */ /* 0x008fe200078e0207 */
[----:B------:R-:W-:Y:S01]  /*2010*/  ULOP3.LUT UR38, UR38, UR6, URZ, 0x3c, !UPT ;  /* 0x0000000626267292 */ /* 0x000fe2000f8e3c3f */
[----:B------:R-:W-:Y:S01]  /*2020*/  IMAD R0, R124, 0xc0, RZ ;  /* 0x000000c07c007824 */ /* 0x000fe200078e02ff */
[----:B------:R-:W-:Y:S01]  /*2030*/  ISETP.GE.AND P0, PT, R3, R7, PT ;  /* 0x000000070300720c */ /* 0x000fe20003f06270 */
[----:B------:R-:W-:Y:S01]  /*2040*/  IMAD R8, R15, UR8, RZ ;  /* 0x000000080f087c24 */ /* 0x000fe2000f8e02ff */
[----:B------:R-:W-:Y:S01]  /*2050*/  LOP3.LUT R6, R3, 0x6, R6, 0xf8, !PT ;  /* 0x0000000603067812 */ /* 0x000fe200078ef806 */
[----:B------:R-:W-:Y:S01]  /*2060*/  UIMAD UR39, UR4, -0xc, UR39 ;  /* 0xfffffff4042778a4 */ /* 0x000fe2000f8e0227 */
[C---:B------:R-:W-:Y:S01]  /*2070*/  ISETP.GE.OR P0, PT, R0.reuse, UR7, P0 ;  /* 0x0000000700007c0c */ /* 0x040fe20008706670 */
[----:B------:R-:W-:Y:S01]  /*2080*/  IMAD R11, R121, UR9, R8 ;  /* 0x00000009790b7c24 */ /* 0x000fe2000f8e0208 */
[--C-:B------:R-:W-:Y:S01]  /*2090*/  SHF.R.S32.HI R7, RZ, 0x1f, R6.reuse ;  /* 0x0000001fff077819 */ /* 0x100fe20000011406 */
[----:B------:R-:W-:Y:S01]  /*20a0*/  @UP1 ULOP3.LUT UR38, UR38, 0x1, UR4, 0x78, !UPT ;  /* 0x0000000126261892 */ /* 0x000fe2000f8e7804 */
[----:B------:R-:W-:Y:S01]  /*20b0*/  IADD3 R123, -R0, UR7, R5 ;  /* 0x00000007007b7c10 */ /* 0x000fe2000fffe105 */
[----:B------:R-:W-:Y:S01]  /*20c0*/  IMAD.MOV.U32 R5, RZ, RZ, RZ ;  /* 0x000000ffff057224 */ /* 0x000fe200078e00ff */
[----:B------:R-:W-:Y:S01]  /*20d0*/  IADD3 R3, -R3, R10, RZ ;  /* 0x0000000a03037210 */ /* 0x000fe20007ffe1ff */
[----:B------:R-:W-:-:S04]  /*20e0*/  IMAD.WIDE.U32 R8, R121, UR8, R6 ;  /* 0x0000000879087c25 */ /* 0x000fc8000f8e0006 */
[----:B------:R-:W-:Y:S02]  /*20f0*/  IMAD.IADD R9, R9, 0x1, R11 ;  /* 0x0000000109097824 */ /* 0x000fe400078e020b */
[----:B------:R-:W-:-:S04]  /*2100*/  IMAD.WIDE R124, R124, 0xc0, R4 ;  /* 0x000000c07c7c7825 */ /* 0x000fc800078e0204 */
[----:B------:R-:W-:Y:S01]  /*2110*/  IMAD.MOV.U32 R0, RZ, RZ, -0x1 ;  /* 0xffffffffff007424 */ /* 0x000fe200078e00ff */
[----:B------:R-:W-:Y:S06]  /*2120*/  @P0 BRA `(.L_x_35) ;  /* 0x0000006c00540947 */ /* 0x000fec0003800000 */
[----:B------:R-:W0:Y:S01]  /*2130*/  LDC.64 R4, c[0x0][0x5c8] ;  /* 0x00017200ff047b82 */ /* 0x000e220000000a00 */
[----:B-----5:R-:W-:Y:S01]  /*2140*/  FSETP.NEU.AND P2, PT, R122, RZ, PT ;  /* 0x000000ff7a00720b */ /* 0x020fe20003f4d000 */
[----:B------:R-:W-:Y:S01]  /*2150*/  BSSY B0, `(.L_x_35) ;  /* 0x00006d2000007945 */ /* 0x000fe20003800000 */
[----:B------:R-:W-:-:S04]  /*2160*/  ISETP.GT.AND P0, PT, R123, RZ, PT ;  /* 0x000000ff7b00720c */ /* 0x000fc80003f04270 */
[----:B------:R-:W-:Y:S01]  /*2170*/  ISETP.GT.AND P1, PT, R3, RZ, P0 ;  /* 0x000000ff0300720c */ /* 0x000fe20000724270 */
[-C--:B0-----:R-:W-:Y:S02]  /*2180*/  IMAD R10, R125, R4.reuse, RZ ;  /* 0x000000047d0a7224 */ /* 0x081fe400078e02ff */
[----:B------:R-:W-:-:S04]  /*2190*/  IMAD.WIDE.U32 R130, R124, R4, R8 ;  /* 0x000000047c827225 */ /* 0x000fc800078e0008 */
[----:B------:R-:W-:-:S04]  /*21a0*/  IMAD R9, R124, R5, R10 ;  /* 0x000000057c097224 */ /* 0x000fc800078e020a */
[----:B------:R-:W-:Y:S01]  /*21b0*/  IMAD.IADD R137, R131, 0x1, R9 ;  /* 0x0000000183897824 */ /* 0x000fe200078e0209 */
[----:B------:R-:W-:Y:S06]  /*21c0*/  @!P2 BRA `(.L_x_36) ;  /* 0x000000500044a947 */ /* 0x000fec0003800000 */
[----:B------:R-:W0:Y:S01]  /*21d0*/  LDC.64 R10, c[0x0][0x5b8] ;  /* 0x00016e00ff0a7b82 */ /* 0x000e220000000a00 */
[----:B------:R-:W-:-:S07]  /*21e0*/  ULDC.64 UR4, c[0x0][0x5c0] ;  /* 0x0001700000047ab9 */ /* 0x000fce0000000a00 */
[----:B------:R-:W1:Y:S08]  /*21f0*/  LDC.64 R12, c[0x0][0x5b0] ;  /* 0x00016c00ff0c7b82 */ /* 0x000e700000000a00 */
[----:B------:R-:W2:Y:S01]  /*2200*/  LDC.64 R8, c[0x0][0x5a8] ;  /* 0x00016a00ff087b82 */ /* 0x000ea20000000a00 */
[----:B0-----:R-:W-:-:S04]  /*2210*/  IMAD R14, R15, R10, RZ ;  /* 0x0000000a0f0e7224 */ /* 0x001fc800078e02ff */
[C---:B------:R-:W-:Y:S02]  /*2220*/  IMAD R11, R121.reuse, R11, R14 ;  /* 0x0000000b790b7224 */ /* 0x040fe400078e020e */
[----:B------:R-:W-:-:S04]  /*2230*/  IMAD.WIDE.U32 R14, R121, R10, R6 ;  /* 0x0000000a790e7225 */ /* 0x000fc800078e0006 */
[----:B-1----:R-:W-:Y:S02]  /*2240*/  IMAD R20, R125, R12, RZ ;  /* 0x0000000c7d147224 */ /* 0x002fe400078e02ff */
[----:B------:R-:W-:Y:S02]  /*2250*/  IMAD.IADD R21, R15, 0x1, R11 ;  /* 0x000000010f157824 */ /* 0x000fe400078e020b */
[----:B------:R-:W-:Y:S02]  /*2260*/  IMAD R135, R124, R13, R20 ;  /* 0x0000000d7c877224 */ /* 0x000fe400078e0214 */
[----:B------:R-:W-:-:S04]  /*2270*/  IMAD.MOV.U32 R20, RZ, RZ, R14 ;  /* 0x000000ffff147224 */ /* 0x000fc800078e000e */
[----:B------:R-:W-:-:S04]  /*2280*/  IMAD.WIDE.U32 R126, R124, R12, R20 ;  /* 0x0000000c7c7e7225 */ /* 0x000fc800078e0014 */
[----:B------:R-:W-:Y:S01]  /*2290*/  IMAD.IADD R127, R127, 0x1, R135 ;  /* 0x000000017f7f7824 */ /* 0x000fe200078e0287 */
[----:B--2---:R-:W-:-:S04]  /*22a0*/  LEA R128, P2, R126, R8, 0x1 ;  /* 0x000000087e807211 */ /* 0x004fc800078408ff */
[----:B------:R-:W-:-:S05]  /*22b0*/  LEA.HI.X R129, R126, R9, R127, 0x1, P2 ;  /* 0x000000097e817211 */ /* 0x000fca00010f0c7f */
[----:B------:R0:W2:Y:S01]  /*22c0*/  @P1 LDG.E.LTC128B.U16 R131, desc[UR36][R128.64] ;  /* 0x0000002480831981 */ /* 0x0000a2000c1e1520 */
[----:B------:R-:W-:Y:S01]  /*22d0*/  LEA R132, P2, R130, UR4, 0x1 ;  /* 0x0000000482847c11 */ /* 0x000fe2000f8408ff */
[----:B------:R-:W-:Y:S01]  /*22e0*/  IMAD.WIDE.U32 R126, R124, R12, R6 ;  /* 0x0000000c7c7e7225 */ /* 0x000fe200078e0006 */
[----:B------:R-:W-:Y:S03]  /*22f0*/  BSSY B1, `(.L_x_37) ;  /* 0x0000013000017945 */ /* 0x000fe60003800000 */
[----:B------:R-:W-:Y:S02]  /*2300*/  IMAD.IADD R127, R135, 0x1, R127 ;  /* 0x00000001877f7824 */ /* 0x000fe400078e027f */
[----:B------:R-:W-:-:S03]  /*2310*/  IMAD.WIDE.U32 R126, R121, R10, R126 ;  /* 0x0000000a797e7225 */ /* 0x000fc600078e007e */
[----:B0-----:R-:W-:Y:S01]  /*2320*/  LEA R128, P3, R126, R8, 0x1 ;  /* 0x000000087e807211 */ /* 0x001fe200078608ff */
[----:B--2---:R-:W-:-:S04]  /*2330*/  IMAD.U32 R133, R131, 0x10000, RZ ;  /* 0x0001000083857824 */ /* 0x004fc800078e00ff */
[----:B------:R-:W-:-:S04]  /*2340*/  FMUL R133, R133, R122 ;  /* 0x0000007a85857220 */ /* 0x000fc80000400000 */
[----:B------:R-:W-:Y:S01]  /*2350*/  FFMA R133, R72, R120, R133 ;  /* 0x0000007848857223 */ /* 0x000fe20000000085 */
[----:B------:R-:W-:-:S04]  /*2360*/  IMAD.IADD R72, R11, 0x1, R127 ;  /* 0x000000010b487824 */ /* 0x000fc800078e027f */
[----:B------:R-:W-:Y:S02]  /*2370*/  F2FP.BF16.F32.PACK_AB R129, RZ, R133 ;  /* 0x00000085ff81723e */ /* 0x000fe400000010ff */
[----:B------:R-:W-:Y:S02]  /*2380*/  LEA.HI.X R133, R130, UR5, R137, 0x1, P2 ;  /* 0x0000000582857c11 */ /* 0x000fe400090f0c89 */
[----:B------:R-:W-:Y:S02]  /*2390*/  ISETP.GT.AND P2, PT, R3, 0x1, P0 ;  /* 0x000000010300780c */ /* 0x000fe40000744270 */
[----:B------:R-:W-:Y:S02]  /*23a0*/  PRMT R127, R129, 0x7610, R127 ;  /* 0x00007610817f7816 */ /* 0x000fe4000000007f */
[--C-:B------:R-:W-:Y:S01]  /*23b0*/  LEA.HI.X R129, R126, R9, R72.reuse, 0x1, P3 ;  /* 0x000000097e817211 */ /* 0x100fe200018f0c48 */
[C---:B------:R-:W-:Y:S01]  /*23c0*/  IMAD.SHL.U32 R126, R12.reuse, 0x8, RZ ;  /* 0x000000080c7e7824 */ /* 0x040fe200078e00ff */
[----:B------:R-:W-:Y:S01]  /*23d0*/  PRMT R72, R131, 0x7610, R72 ;  /* 0x0000761083487816 */ /* 0x000fe20000000048 */
[----:B------:R0:W-:Y:S02]  /*23e0*/  @P1 STG.E.U16 desc[UR36][R132.64], R127 ;  /* 0x0000007f84001986 */ /* 0x0001e4000c101524 */
[----:B0-----:R-:W-:-:S04]  /*23f0*/  SHF.L.U64.HI R127, R12, 0x3, R13 ;  /* 0x000000030c7f7819 */ /* 0x001fc8000001020d */
[----:B------:R-:W-:Y:S05]  /*2400*/  @!P2 BRA `(.L_x_38) ;  /* 0x000000000004a947 */ /* 0x000fea0003800000 */
[----:B------:R0:W5:Y:S02]  /*2410*/  LDG.E.LTC128B.U16 R72, desc[UR36][R128.64+0x2] ;  /* 0x0000022480487981 */ /* 0x000164000c1e1520 */
.L_x_38:
[----:B------:R-:W-:Y:S05]  /*2420*/  BSYNC B1 ;  /* 0x0000000000017941 */ /* 0x000fea0003800000 */
.L_x_37:
[----:B-----5:R-:W-:Y:S01]  /*2430*/  IMAD.U32 R131, R72, 0x10000, RZ ;  /* 0x0001000048837824 */ /* 0x020fe200078e00ff */
[----:B------:R-:W-:Y:S01]  /*2440*/  ISETP.GT.AND P1, PT, R123, 0x8, PT ;  /* 0x000000087b00780c */ /* 0x000fe20003f24270 */
[----:B------:R-:W-:Y:S01]  /*2450*/  IMAD.WIDE.U32 R136, R124, R12, R126 ;  /* 0x0000000c7c887225 */ /* 0x000fe200078e007e */
[----:B------:R-:W-:-:S03]  /*2460*/  PRMT R139, R72, 0x7610, R139 ;  /* 0x00007610488b7816 */ /* 0x000fc6000000008b */
[----:B------:R-:W-:Y:S01]  /*2470*/  FMUL R130, R131, R122 ;  /* 0x0000007a83827220 */ /* 0x000fe20000400000 */
[----:B------:R-:W-:Y:S01]  /*2480*/  ISETP.GT.AND P3, PT, R3, RZ, P1 ;  /* 0x000000ff0300720c */ /* 0x000fe20000f64270 */
[----:B------:R-:W-:Y:S01]  /*2490*/  IMAD.IADD R135, R135, 0x1, R137 ;  /* 0x0000000187877824 */ /* 0x000fe200078e0289 */
[----:B------:R-:W-:Y:S01]  /*24a0*/  IADD3 R131, P4, R14, R136, RZ ;  /* 0x000000880e837210 */ /* 0x000fe20007f9e0ff */
[----:B------:R-:W-:-:S04]  /*24b0*/  FFMA R73, R73, R120, R130 ;  /* 0x0000007849497223 */ /* 0x000fc80000000082 */
[----:B------:R-:W-:Y:S01]  /*24c0*/  IMAD.X R134, R135, 0x1, R21, P4 ;  /* 0x0000000187867824 */ /* 0x000fe200020e0615 */
[----:B------:R-:W-:Y:S02]  /*24d0*/  F2FP.BF16.F32.PACK_AB R73, RZ, R73 ;  /* 0x00000049ff49723e */ /* 0x000fe400000010ff */
[----:B------:R-:W-:Y:S02]  /*24e0*/  LEA R130, P4, R131, R8, 0x1 ;  /* 0x0000000883827211 */ /* 0x000fe400078808ff */
[----:B------:R-:W-:Y:S02]  /*24f0*/  PRMT R137, R73, 0x7610, R137 ;  /* 0x0000761049897816 */ /* 0x000fe40000000089 */
[----:B------:R-:W-:-:S03]  /*2500*/  LEA.HI.X R131, R131, R9, R134, 0x1, P4 ;  /* 0x0000000983837211 */ /* 0x000fc600020f0c86 */
[----:B------:R1:W-:Y:S04]  /*2510*/  @P2 STG.E.U16 desc[UR36][R132.64+0x2], R137 ;  /* 0x0000028984002986 */ /* 0x0003e8000c101524 */
[----:B------:R2:W3:Y:S01]  /*2520*/  @P3 LDG.E.LTC128B.U16 R139, desc[UR36][R130.64] ;  /* 0x00000024828b3981 */ /* 0x0004e2000c1e1520 */
[----:B------:R-:W-:Y:S01]  /*2530*/  IMAD.SHL.U32 R72, R4, 0x10, RZ ;  /* 0x0000001004487824 */ /* 0x000fe200078e00ff */
[----:B------:R-:W-:Y:S01]  /*2540*/  IADD3 R136, P2, R6, R136, RZ ;  /* 0x0000008806887210 */ /* 0x000fe20007f5e0ff */
[----:B------:R-:W-:Y:S03]  /*2550*/  BSSY B1, `(.L_x_39) ;  /* 0x0000011000017945 */ /* 0x000fe60003800000 */
[----:B------:R-:W-:-:S02]  /*2560*/  IADD3 R134, P4, R72, R132, RZ ;  /* 0x0000008448867210 */ /* 0x000fc40007f9e0ff */
[----:B-1----:R-:W-:Y:S02]  /*2570*/  IADD3.X R137, R7, R135, RZ, P2, !PT ;  /* 0x0000008707897210 */ /* 0x002fe400017fe4ff */
[----:B------:R-:W-:Y:S01]  /*2580*/  ISETP.GT.AND P2, PT, R3, 0x1, P1 ;  /* 0x000000010300780c */ /* 0x000fe20000f44270 */
[----:B------:R-:W-:-:S04]  /*2590*/  IMAD.WIDE.U32 R136, R121, R10, R136 ;  /* 0x0000000a79887225 */ /* 0x000fc800078e0088 */
[----:B------:R-:W-:Y:S01]  /*25a0*/  IMAD.IADD R137, R11, 0x1, R137 ;  /* 0x000000010b897824 */ /* 0x000fe200078e0289 */
[----:B--2---:R-:W-:-:S04]  /*25b0*/  LEA R130, P5, R136, R8, 0x1 ;  /* 0x0000000888827211 */ /* 0x004fc800078a08ff */
[----:B------:R-:W-:Y:S01]  /*25c0*/  LEA.HI.X R131, R136, R9, R137, 0x1, P5 ;  /* 0x0000000988837211 */ /* 0x000fe200028f0c89 */
[----:B---3--:R-:W-:-:S04]  /*25d0*/  IMAD.U32 R73, R139, 0x10000, RZ ;  /* 0x000100008b497824 */ /* 0x008fc800078e00ff */
[----:B------:R-:W-:-:S04]  /*25e0*/  FMUL R73, R73, R122 ;  /* 0x0000007a49497220 */ /* 0x000fc80000400000 */
[----:B------:R-:W-:Y:S01]  /*25f0*/  FFMA R74, R74, R120, R73 ;  /* 0x000000784a4a7223 */ /* 0x000fe20000000049 */
[----:B------:R-:W-:-:S04]  /*2600*/  SHF.L.U64.HI R73, R4, 0x4, R5 ;  /* 0x0000000404497819 */ /* 0x000fc80000010205 */
[----:B------:R-:W-:Y:S01]  /*2610*/  F2FP.BF16.F32.PACK_AB R74, RZ, R74 ;  /* 0x0000004aff4a723e */ /* 0x000fe200000010ff */
[----:B------:R-:W-:-:S05]  /*2620*/  IMAD.X R135, R73, 0x1, R133, P4 ;  /* 0x0000000149877824 */ /* 0x000fca00020e0685 */
[----:B------:R1:W-:Y:S01]  /*2630*/  @P3 STG.E.U16 desc[UR36][R134.64], R74 ;  /* 0x0000004a86003986 */ /* 0x0003e2000c101524 */
[----:B------:R-:W-:Y:S05]  /*2640*/  @!P2 BRA `(.L_x_40) ;  /* 0x000000000004a947 */ /* 0x000fea0003800000 */
[----:B------:R2:W5:Y:S02]  /*2650*/  LDG.E.LTC128B.U16 R139, desc[UR36][R130.64+0x2] ;  /* 0x00000224828b7981 */ /* 0x000564000c1e1520 */
.L_x_40:
[----:B------:R-:W-:Y:S05]  /*2660*/  BSYNC B1 ;  /* 0x0000000000017941 */ /* 0x000fea0003800000 */
.L_x_39:
[----:B-----5:R-:W-:Y:S01]  /*2670*/  IMAD.U32 R137, R139, 0x10000, RZ ;  /* 0x000100008b897824 */ /* 0x020fe200078e00ff */
[----:B------:R-:W-:Y:S01]  /*2680*/  ISETP.GT.AND P3, PT, R3, 0x8, P0 ;  /* 0x000000080300780c */ /* 0x000fe20000764270 */
[----:B------:R-:W-:Y:S02]  /*2690*/  BSSY B1, `(.L_x_41) ;  /* 0x000000a000017945 */ /* 0x000fe40003800000 */
[----:B-1----:R-:W-:-:S04]  /*26a0*/  FMUL R74, R137, R122 ;  /* 0x0000007a894a7220 */ /* 0x002fc80000400000 */
[----:B------:R-:W-:Y:S01]  /*26b0*/  FFMA R74, R75, R120, R74 ;  /* 0x000000784b4a7223 */ /* 0x000fe2000000004a */
[----:B------:R-:W-:-:S04]  /*26c0*/  @P2 IMAD.MOV.U32 R75, RZ, RZ, R135 ;  /* 0x000000ffff4b2224 */ /* 0x000fc800078e0087 */
[----:B------:R-:W-:-:S04]  /*26d0*/  F2FP.BF16.F32.PACK_AB R74, RZ, R74 ;  /* 0x0000004aff4a723e */ /* 0x000fc800000010ff */
[----:B------:R-:W-:Y:S01]  /*26e0*/  PRMT R136, R74, 0x7610, R136 ;  /* 0x000076104a887816 */ /* 0x000fe20000000088 */
[----:B------:R-:W-:-:S05]  /*26f0*/  @P2 IMAD.MOV.U32 R74, RZ, RZ, R134 ;  /* 0x000000ffff4a2224 */ /* 0x000fca00078e0086 */
[----:B------:R1:W-:Y:S01]  /*2700*/  @P2 STG.E.U16 desc[UR36][R74.64+0x2], R136 ;  /* 0x000002884a002986 */ /* 0x0003e2000c101524 */
[----:B------:R-:W-:Y:S05]  /*2710*/  @!P3 BRA `(.L_x_42) ;  /* 0x000000000004b947 */ /* 0x000fea0003800000 */
[----:B------:R3:W5:Y:S02]  /*2720*/  LDG.E.LTC128B.U16 R139, desc[UR36][R128.64+0x10] ;  /* 0x00001024808b7981 */ /* 0x000764000c1e1520 */
.L_x_42:
[----:B------:R-:W-:Y:S05]  /*2730*/  BSYNC B1 ;  /* 0x0000000000017941 */ /* 0x000fea0003800000 */
.L_x_41:
[----:B-1---5:R-:W-:Y:S01]  /*2740*/  IMAD.U32 R75, R139, 0x10000, RZ ;  /* 0x000100008b4b7824 */ /* 0x022fe200078e00ff */
[----:B------:R-:W-:Y:S01]  /*2750*/  ISETP.GT.AND P2, PT, R3, 0x9, P0 ;  /* 0x000000090300780c */ /* 0x000fe20000744270 */
[----:B------:R-:W-:Y:S01]  /*2760*/  @P3 IMAD.MOV.U32 R74, RZ, RZ, R132 ;  /* 0x000000ffff4a3224 */ /* 0x000fe200078e0084 */
[----:B------:R-:W-:Y:S01]  /*2770*/  BSSY B1, `(.L_x_43) ;  /* 0x0000009000017945 */ /* 0x000fe20003800000 */
[----:B------:R-:W-:-:S04]  /*2780*/  FMUL R75, R75, R122 ;  /* 0x0000007a4b4b7220 */ /* 0x000fc80000400000 */
[----:B------:R-:W-:-:S05]  /*2790*/  FFMA R75, R76, R120, R75 ;  /* 0x000000784c4b7223 */ /* 0x000fca000000004b */
[----:B------:R-:W-:-:S04]  /*27a0*/  F2FP.BF16.F32.PACK_AB R75, RZ, R75 ;  /* 0x0000004bff4b723e */ /* 0x000fc800000010ff */
[----:B------:R-:W-:Y:S01]  /*27b0*/  PRMT R76, R75, 0x7610, R76 ;  /* 0x000076104b4c7816 */ /* 0x000fe2000000004c */
[----:B------:R-:W-:-:S05]  /*27c0*/  @P3 IMAD.MOV.U32 R75, RZ, RZ, R133 ;  /* 0x000000ffff4b3224 */ /* 0x000fca00078e0085 */
[----:B------:R1:W-:Y:S01]  /*27d0*/  @P3 STG.E.U16 desc[UR36][R74.64+0x10], R76 ;  /* 0x0000104c4a003986 */ /* 0x0003e2000c101524 */
[----:B------:R-:W-:Y:S05]  /*27e0*/  @!P2 BRA `(.L_x_44) ;  /* 0x000000000004a947 */ /* 0x000fea0003800000 */
[----:B------:R4:W5:Y:S02]  /*27f0*/  LDG.E.LTC128B.U16 R139, desc[UR36][R128.64+0x12] ;  /* 0x00001224808b7981 */ /* 0x000964000c1e1520 */
.L_x_44:
[----:B------:R-:W-:Y:S05]  /*2800*/  BSYNC B1 ;  /* 0x0000000000017941 */ /* 0x000fea0003800000 */
.L_x_43:
[----:B-1---5:R-:W-:Y:S01]  /*2810*/  IMAD.U32 R75, R139, 0x10000, RZ ;  /* 0x000100008b4b7824 */ /* 0x022fe200078e00ff */
[----:B------:R-:W-:Y:S01]  /*2820*/  ISETP.GT.AND P3, PT, R3, 0x8, P1 ;  /* 0x000000080300780c */ /* 0x000fe20000f64270 */
[----:B------:R-:W-:Y:S02]  /*2830*/  BSSY B1, `(.L_x_45) ;  /* 0x000000a000017945 */ /* 0x000fe40003800000 */
[----:B------:R-:W-:Y:S01]  /*2840*/  FMUL R74, R75, R122 ;  /* 0x0000007a4b4a7220 */ /* 0x000fe20000400000 */
[----:B------:R-:W-:-:S03]  /*2850*/  @P2 IMAD.MOV.U32 R75, RZ, RZ, R133 ;  /* 0x000000ffff4b2224 */ /* 0x000fc600078e0085 */
[----:B------:R-:W-:-:S05]  /*2860*/  FFMA R74, R77, R120, R74 ;  /* 0x000000784d4a7223 */ /* 0x000fca000000004a */
[----:B------:R-:W-:-:S04]  /*2870*/  F2FP.BF16.F32.PACK_AB R74, RZ, R74 ;  /* 0x0000004aff4a723e */ /* 0x000fc800000010ff */
[----:B------:R-:W-:Y:S01]  /*2880*/  PRMT R76, R74, 0x7610, R76 ;  /* 0x000076104a4c7816 */ /* 0x000fe2000000004c */
[----:B------:R-:W-:-:S05]  /*2890*/  @P2 IMAD.MOV.U32 R74, RZ, RZ, R132 ;  /* 0x000000ffff4a2224 */ /* 0x000fca00078e0084 */
[----:B------:R1:W-:Y:S01]  /*28a0*/  @P2 STG.E.U16 desc[UR36][R74.64+0x12], R76 ;  /* 0x0000124c4a002986 */ /* 0x0003e2000c101524 */
[----:B------:R-:W-:Y:S05]  /*28b0*/  @!P3 BRA `(.L_x_46) ;  /* 0x000000000004b947 */ /* 0x000fea0003800000 */
[----:B------:R0:W5:Y:S02]  /*28c0*/  LDG.E.LTC128B.U16 R139, desc[UR36][R130.64+0x10] ;  /* 0x00001024828b7981 */ /* 0x000164000c1e1520 */
.L_x_46:
[----:B------:R-:W-:Y:S05]  /*28d0*/  BSYNC B1 ;  /* 0x0000000000017941 */ /* 0x000fea0003800000 */
.L_x_45:
[----:B-1---5:R-:W-:Y:S01]  /*28e0*/  IMAD.U32 R75, R139, 0x10000, RZ ;  /* 0x000100008b4b7824 */ /* 0x022fe200078e00ff */
[----:B------:R-:W-:Y:S01]  /*28f0*/  @P3 MOV R74, R134 ;  /* 0x00000086004a3202 */ /* 0x000fe20000000f00 */
[----:B------:R-:W-:Y:S01]  /*2900*/  BSSY B1, `(.L_x_47) ;  /* 0x000000a000017945 */ /* 0x000fe20003800000 */
[----:B------:R-:W-:Y:S01]  /*2910*/  ISETP.GT.AND P2, PT, R3, 0x9, P1 ;  /* 0x000000090300780c */ /* 0x000fe20000f44270 */
        /* <DEDUP_REMOVED lines=8> */
.L_x_48:
[----:B------:R-:W-:Y:S05]  /*29a0*/  BSYNC B1 ;  /* 0x0000000000017941 */ /* 0x000fea0003800000 */
.L_x_47:
        /* <DEDUP_REMOVED lines=12> */
.L_x_50:
[----:B------:R-:W-:Y:S05]  /*2a70*/  BSYNC B1 ;  /* 0x0000000000017941 */ /* 0x000fea0003800000 */
.L_x_49:
        /* <DEDUP_REMOVED lines=12> */
.L_x_52:
[----:B------:R-:W-:Y:S05]  /*2b40*/  BSYNC B1 ;  /* 0x0000000000017941 */ /* 0x000fea0003800000 */
.L_x_51:
        /* <DEDUP_REMOVED lines=12> */
.L_x_54:
[----:B------:R-:W-:Y:S05]  /*2c10*/  BSYNC B1 ;  /* 0x0000000000017941 */ /* 0x000fea0003800000 */
.L_x_53:
        /* <DEDUP_REMOVED lines=12> */
.L_x_56:
[----:B------:R-:W-:Y:S05]  /*2ce0*/  BSYNC B1 ;  /* 0x0000000000017941 */ /* 0x000fea0003800000 */
.L_x_55:
[----:B-1---5:R-:W-:Y:S01]  /*2cf0*/  SHF.L.U32 R75, R139, 0x10, RZ ;  /* 0x000000108b4b7819 */ /* 0x022fe200000006ff */
[----:B------:R-:W-:Y:S01]  /*2d00*/  BSSY B1, `(.L_x_57) ;  /* 0x000000b000017945 */ /* 0x000fe20003800000 */
[----:B------:R-:W-:-:S03]  /*2d10*/  ISETP.GT.AND P3, PT, R3, 0x18, P0 ;  /* 0x000000180300780c */ /* 0x000fc60000764270 */
        /* <DEDUP_REMOVED lines=9> */
.L_x_58:
[----:B------:R-:W-:Y:S05]  /*2db0*/  BSYNC B1 ;  /* 0x0000000000017941 */ /* 0x000fea0003800000 */
.L_x_57:
        /* <DEDUP_REMOVED lines=12> */
.L_x_60:
[----:B------:R-:W-:Y:S05]  /*2e80*/  BSYNC B1 ;  /* 0x0000000000017941 */ /* 0x000fea0003800000 */
.L_x_59:
        /* <DEDUP_REMOVED lines=12> */
.L_x_62:
[----:B------:R-:W-:Y:S05]  /*2f50*/  BSYNC B1 ;  /* 0x0000000000017941 */ /* 0x000fea0003800000 */
.L_x_61:
        /* <DEDUP_REMOVED lines=12> */
.L_x_64:
[----:B------:R-:W-:Y:S05]  /*3020*/  BSYNC B1 ;  /* 0x0000000000017941 */ /* 0x000fea0003800000 */
.L_x_63:
[----:B-1---5:R-:W-:Y:S01]  /*3030*/  IMAD.U32 R75, R139, 0x10000, RZ ;  /* 0x000100008b4b7824 */ /* 0x022fe200078e00ff */
[----:B------:R-:W-:Y:S01]  /*3040*/  ISETP.GT.AND P3, PT, R3, 0x20, P0 ;  /* 0x000000200300780c */ /* 0x000fe20000764270 */
[----:B------:R-:W-:Y:S02]  /*3050*/  BSSY B1, `(.L_x_65) ;  /* 0x000000a000017945 */ /* 0x000fe40003800000 */
[----:B------:R-:W-:Y:S01]  /*3060*/  FMUL R74, R75, R122 ;  /* 0x0000007a4b4a7220 */ /* 0x000fe20000400000 */
[----:B------:R-:W-:-:S03]  /*3070*/  @P2 MOV R75, R135 ;  /* 0x00000087004b2202 */ /* 0x000fc60000000f00 */
[----:B------:R-:W-:-:S05]  /*3080*/  FFMA R74, R87, R120, R74 ;  /* 0x00000078574a7223 */ /* 0x000fca000000004a */
[----:B------:R-:W-:-:S04]  /*3090*/  F2FP.BF16.F32.PACK_AB R74, RZ, R74 ;  /* 0x0000004aff4a723e */ /* 0x000fc800000010ff */
[----:B------:R-:W-:Y:S01]  /*30a0*/  PRMT R76, R74, 0x7610, R76 ;  /* 0x000076104a4c7816 */ /* 0x000fe2000000004c */
[----:B------:R-:W-:-:S05]  /*30b0*/  @P2 IMAD.MOV.U32 R74, RZ, RZ, R134 ;  /* 0x000000ffff4a2224 */ /* 0x000fca00078e0086 */
[----:B------:R1:W-:Y:S01]  /*30c0*/  @P2 STG.E.U16 desc[UR36][R74.64+0x32], R76 ;  /* 0x0000324c4a002986 */ /* 0x0003e2000c101524 */
[----:B------:R-:W-:Y:S05]  /*30d0*/  @!P3 BRA `(.L_x_66) ;  /* 0x000000000004b947 */ /* 0x000fea0003800000 */
[----:B------:R0:W5:Y:S02]  /*30e0*/  LDG.E.LTC128B.U16 R139, desc[UR36][R128.64+0x40] ;  /* 0x00004024808b7981 */ /* 0x000164000c1e1520 */
.L_x_66:
[----:B------:R-:W-:Y:S05]  /*30f0*/  BSYNC B1 ;  /* 0x0000000000017941 */ /* 0x000fea0003800000 */
.L_x_65:
        /* <DEDUP_REMOVED lines=12> */
.L_x_68:
[----:B------:R-:W-:Y:S05]  /*31c0*/  BSYNC B1 ;  /* 0x0000000000017941 */ /* 0x000fea0003800000 */
.L_x_67:
        /* <DEDUP_REMOVED lines=12> */
.L_x_70:
[----:B------:R-:W-:Y:S05]  /*3290*/  BSYNC B1 ;  /* 0x0000000000017941 */ /* 0x000fea0003800000 */
.L_x_69:
        /* <DEDUP_REMOVED lines=12> */
.L_x_72:
[----:B------:R-:W-:Y:S05]  /*3360*/  BSYNC B1 ;  /* 0x0000000000017941 */ /* 0x000fea0003800000 */
.L_x_71:
        /* <DEDUP_REMOVED lines=12> */
.L_x_74:
[----:B------:R-:W-:Y:S05]  /*3430*/  BSYNC B1 ;  /* 0x0000000000017941 */ /* 0x000fea0003800000 */
.L_x_73:
        /* <DEDUP_REMOVED lines=12> */
.L_x_76:
[----:B------:R-:W-:Y:S05]  /*3500*/  BSYNC B1 ;  /* 0x0000000000017941 */ /* 0x000fea0003800000 */
.L_x_75:
        /* <DEDUP_REMOVED lines=12> */
.L_x_78:
[----:B------:R-:W-:Y:S05]  /*35d0*/  BSYNC B1 ;  /* 0x0000000000017941 */ /* 0x000fea0003800000 */
.L_x_77:
        /* <DEDUP_REMOVED lines=12> */
.L_x_80:
[----:B------:R-:W-:Y:S05]  /*36a0*/  BSYNC B1 ;  /* 0x0000000000017941 */ /* 0x000fea0003800000 */
.L_x_79:
        /* <DEDUP_REMOVED lines=12> */
.L_x_82:
[----:B------:R-:W-:Y:S05]  /*3770*/  BSYNC B1 ;  /* 0x0000000000017941 */ /* 0x000fea0003800000 */
.L_x_81:
        /* <DEDUP_REMOVED lines=12> */
.L_x_84:
[----:B------:R-:W-:Y:S05]  /*3840*/  BSYNC B1 ;  /* 0x0000000000017941 */ /* 0x000fea0003800000 */
.L_x_83:
        /* <DEDUP_REMOVED lines=12> */
.L_x_86:
[----:B------:R-:W-:Y:S05]  /*3910*/  BSYNC B1 ;  /* 0x0000000000017941 */ /* 0x000fea0003800000 */
.L_x_85:
        /* <DEDUP_REMOVED lines=12> */
.L_x_88:
[----:B------:R-:W-:Y:S05]  /*39e0*/  BSYNC B1 ;  /* 0x0000000000017941 */ /* 0x000fea0003800000 */
.L_x_87:
        /* <DEDUP_REMOVED lines=12> */
.L_x_90:
[----:B------:R-:W-:Y:S05]  /*3ab0*/  BSYNC B1 ;  /* 0x0000000000017941 */ /* 0x000fea0003800000 */
.L_x_89:
        /* <DEDUP_REMOVED lines=12> */
.L_x_92:
[----:B------:R-:W-:Y:S05]  /*3b80*/  BSYNC B1 ;  /* 0x0000000000017941 */ /* 0x000fea0003800000 */
.L_x_91:
        /* <DEDUP_REMOVED lines=12> */
.L_x_94:
[----:B------:R-:W-:Y:S05]  /*3c50*/  BSYNC B1 ;  /* 0x0000000000017941 */ /* 0x000fea0003800000 */
.L_x_93:
        /* <DEDUP_REMOVED lines=12> */
.L_x_96:
[----:B------:R-:W-:Y:S05]  /*3d20*/  BSYNC B1 ;  /* 0x0000000000017941 */ /* 0x000fea0003800000 */
.L_x_95:
        /* <DEDUP_REMOVED lines=12> */
.L_x_98:
[----:B------:R-:W-:Y:S05]  /*3df0*/  BSYNC B1 ;  /* 0x0000000000017941 */ /* 0x000fea0003800000 */
.L_x_97:
        /* <DEDUP_REMOVED lines=12> */
.L_x_100:
[----:B------:R-:W-:Y:S05]  /*3ec0*/  BSYNC B1 ;  /* 0x0000000000017941 */ /* 0x000fea0003800000 */
.L_x_99:
        /* <DEDUP_REMOVED lines=12> */
.L_x_102:
[----:B------:R-:W-:Y:S05]  /*3f90*/  BSYNC B1 ;  /* 0x0000000000017941 */ /* 0x000fea0003800000 */
.L_x_101:
        /* <DEDUP_REMOVED lines=12> */
.L_x_104:
[----:B------:R-:W-:Y:S05]  /*4060*/  BSYNC B1 ;  /* 0x0000000000017941 */ /* 0x000fea0003800000 */
.L_x_103:
        /* <DEDUP_REMOVED lines=12> */
.L_x_106:
[----:B------:R-:W-:Y:S05]  /*4130*/  BSYNC B1 ;  /* 0x0000000000017941 */ /* 0x000fea0003800000 */
.L_x_105:
        /* <DEDUP_REMOVED lines=12> */
.L_x_108:
[----:B------:R-:W-:Y:S05]  /*4200*/  BSYNC B1 ;  /* 0x0000000000017941 */ /* 0x000fea0003800000 */
.L_x_107:
        /* <DEDUP_REMOVED lines=12> */
.L_x_110:
[----:B------:R-:W-:Y:S05]  /*42d0*/  BSYNC B1 ;  /* 0x0000000000017941 */ /* 0x000fea0003800000 */
.L_x_109:
        /* <DEDUP_REMOVED lines=12> */
.L_x_112:
[----:B------:R-:W-:Y:S05]  /*43a0*/  BSYNC B1 ;  /* 0x0000000000017941 */ /* 0x000fea0003800000 */
.L_x_111:
        /* <DEDUP_REMOVED lines=12> */
.L_x_114:
[----:B------:R-:W-:Y:S05]  /*4470*/  BSYNC B1 ;  /* 0x0000000000017941 */ /* 0x000fea0003800000 */
.L_x_113:
        /* <DEDUP_REMOVED lines=12> */
.L_x_116:
[----:B------:R-:W-:Y:S05]  /*4540*/  BSYNC B1 ;  /* 0x0000000000017941 */ /* 0x000fea0003800000 */
.L_x_115:
        /* <DEDUP_REMOVED lines=12> */
.L_x_118:
[----:B------:R-:W-:Y:S05]  /*4610*/  BSYNC B1 ;  /* 0x0000000000017941 */ /* 0x000fea0003800000 */
.L_x_117:
        /* <DEDUP_REMOVED lines=12> */
.L_x_120:
[----:B------:R-:W-:Y:S05]  /*46e0*/  BSYNC B1 ;  /* 0x0000000000017941 */ /* 0x000fea0003800000 */
.L_x_119:
[----:B-1---5:R-:W-:Y:S01]  /*46f0*/  IMAD.U32 R75, R139, 0x10000, RZ ;  /* 0x000100008b4b7824 */ /* 0x022fe200078e00ff */
[----:B------:R-:W-:Y:S01]  /*4700*/  ISETP.GT.AND P3, PT, R3, 0x58, P0 ;  /* 0x000000580300780c */ /* 0x000fe20000764270 */
[----:B------:R-:W-:Y:S02]  /*4710*/  BSSY B1, `(.L_x_121) ;  /* 0x000000a000017945 */ /* 0x000fe40003800000 */
[----:B------:R-:W-:Y:S01]  /*4720*/  FMUL R74, R75, R122 ;  /* 0x0000007a4b4a7220 */ /* 0x000fe20000400000 */
[----:B------:R-:W-:-:S03]  /*4730*/  @P2 IMAD.MOV.U32 R75, RZ, RZ, R135 ;  /* 0x000000ffff4b2224 */ /* 0x000fc600078e0087 */
[----:B------:R-:W-:-:S05]  /*4740*/  FFMA R74, R115, R120, R74 ;  /* 0x00000078734a7223 */ /* 0x000fca000000004a */
[----:B------:R-:W-:-:S04]  /*4750*/  F2FP.BF16.F32.PACK_AB R74, RZ, R74 ;  /* 0x0000004aff4a723e */ /* 0x000fc800000010ff */
[----:B------:R-:W-:Y:S02]  /*4760*/  PRMT R76, R74, 0x7610, R76 ;  /* 0x000076104a4c7816 */ /* 0x000fe4000000004c */
[----:B------:R-:W-:-:S05]  /*4770*/  @P2 MOV R74, R134 ;  /* 0x00000086004a2202 */ /* 0x000fca0000000f00 */
[----:B------:R1:W-:Y:S01]  /*4780*/  @P2 STG.E.U16 desc[UR36][R74.64+0xa2], R76 ;  /* 0x0000a24c4a002986 */ /* 0x0003e2000c101524 */
[----:B------:R-:W-:Y:S05]  /*4790*/  @!P3 BRA `(.L_x_122) ;  /* 0x000000000004b947 */ /* 0x000fea0003800000 */
[----:B------:R0:W5:Y:S02]  /*47a0*/  LDG.E.LTC128B.U16 R139, desc[UR36][R128.64+0xb0] ;  /* 0x0000b024808b7981 */ /* 0x000164000c1e1520 */
.L_x_122:
[----:B------:R-:W-:Y:S05]  /*47b0*/  BSYNC B1 ;  /* 0x0000000000017941 */ /* 0x000fea0003800000 */
.L_x_121:
        /* <DEDUP_REMOVED lines=12> */
.L_x_124:
[----:B------:R-:W-:Y:S05]  /*4880*/  BSYNC B1 ;  /* 0x0000000000017941 */ /* 0x000fea0003800000 */
.L_x_123:
        /* <DEDUP_REMOVED lines=12> */
.L_x_126:
[----:B------:R-:W-:Y:S05]  /*4950*/  BSYNC B1 ;  /* 0x0000000000017941 */ /* 0x000fea0003800000 */
.L_x_125:
[----:B-1---5:R-:W-:Y:S01]  /*4960*/  IMAD.U32 R75, R139, 0x10000, RZ ;  /* 0x000100008b4b7824 */ /* 0x022fe200078e00ff */
[----:B------:R-:W-:Y:S01]  /*4970*/  ISETP.GT.AND P1, PT, R3, 0x59, P1 ;  /* 0x000000590300780c */ /* 0x000fe20000f24270 */
[----:B------:R-:W-:Y:S01]  /*4980*/  @P2 IMAD.MOV.U32 R74, RZ, RZ, R134 ;  /* 0x000000ffff4a2224 */ /* 0x000fe200078e0086 */
[----:B------:R-:W-:Y:S01]  /*4990*/  BSSY B1, `(.L_x_127) ;  /* 0x000000a000017945 */ /* 0x000fe20003800000 */
[----:B------:R-:W-:Y:S01]  /*49a0*/  FMUL R75, R75, R122 ;  /* 0x0000007a4b4b7220 */ /* 0x000fe20000400000 */
[----:B------:R-:W-:-:S03]  /*49b0*/  IADD3 R83, P0, R124, 0x80, RZ ;  /* 0x000000807c537810 */ /* 0x000fc60007f1e0ff */
[----:B------:R-:W-:-:S05]  /*49c0*/  FFMA R75, R118, R120, R75 ;  /* 0x00000078764b7223 */ /* 0x000fca000000004b */
[----:B------:R-:W-:-:S04]  /*49d0*/  F2FP.BF16.F32.PACK_AB R75, RZ, R75 ;  /* 0x0000004bff4b723e */ /* 0x000fc800000010ff */
[----:B------:R-:W-:Y:S01]  /*49e0*/  PRMT R76, R75, 0x7610, R76 ;  /* 0x000076104b4c7816 */ /* 0x000fe2000000004c */
[----:B------:R-:W-:-:S05]  /*49f0*/  @P2 IMAD.MOV.U32 R75, RZ, RZ, R135 ;  /* 0x000000ffff4b2224 */ /* 0x000fca00078e0087 */
[----:B------:R1:W-:Y:S01]  /*4a00*/  @P2 STG.E.U16 desc[UR36][R74.64+0xb0], R76 ;  /* 0x0000b04c4a002986 */ /* 0x0003e2000c101524 */
[----:B------:R-:W-:Y:S05]  /*4a10*/  @!P1 BRA `(.L_x_128) ;  /* 0x0000000000049947 */ /* 0x000fea0003800000 */
[----:B------:R0:W5:Y:S02]  /*4a20*/  LDG.E.LTC128B.U16 R139, desc[UR36][R130.64+0xb2] ;  /* 0x0000b224828b7981 */ /* 0x000164000c1e1520 */
.L_x_128:
[----:B------:R-:W-:Y:S05]  /*4a30*/  BSYNC B1 ;  /* 0x0000000000017941 */ /* 0x000fea0003800000 */
.L_x_127:
[----:B-1---5:R-:W-:Y:S01]  /*4a40*/  IMAD.U32 R75, R139, 0x10000, RZ ;  /* 0x000100008b4b7824 */ /* 0x022fe200078e00ff */
[----:B------:R-:W-:Y:S01]  /*4a50*/  BSSY B1, `(.L_x_129) ;  /* 0x0000011000017945 */ /* 0x000fe20003800000 */
[----:B------:R-:W-:Y:S01]  /*4a60*/  IMAD.X R125, RZ, RZ, R125, P0 ;  /* 0x000000ffff7d7224 */ /* 0x000fe200000e067d */
[----:B------:R-:W-:Y:S01]  /*4a70*/  ISETP.GT.AND P0, PT, R123, 0x80, PT ;  /* 0x000000807b00780c */ /* 0x000fe20003f04270 */
[----:B------:R-:W-:Y:S02]  /*4a80*/  FMUL R74, R75, R122 ;  /* 0x0000007a4b4a7220 */ /* 0x000fe40000400000 */
[----:B------:R-:W-:Y:S01]  /*4a90*/  IMAD R76, R125, R12, RZ ;  /* 0x0000000c7d4c7224 */ /* 0x000fe200078e02ff */
[----:B------:R-:W-:Y:S01]  /*4aa0*/  ISETP.GT.AND P3, PT, R3, RZ, P0 ;  /* 0x000000ff0300720c */ /* 0x000fe20000764270 */
[----:B------:R-:W-:Y:S01]  /*4ab0*/  FFMA R119, R119, R120, R74 ;  /* 0x0000007877777223 */ /* 0x000fe2000000004a */
[----:B------:R-:W-:-:S04]  /*4ac0*/  IMAD.WIDE.U32 R74, R83, R12, R20 ;  /* 0x0000000c534a7225 */ /* 0x000fc800078e0014 */
[----:B------:R-:W-:Y:S01]  /*4ad0*/  F2FP.BF16.F32.PACK_AB R119, RZ, R119 ;  /* 0x00000077ff77723e */ /* 0x000fe200000010ff */
[----:B------:R-:W-:Y:S01]  /*4ae0*/  IMAD R81, R83, R13, R76 ;  /* 0x0000000d53517224 */ /* 0x000fe200078e024c */
[----:B------:R-:W-:-:S03]  /*4af0*/  LEA R76, P2, R74, R8, 0x1 ;  /* 0x000000084a4c7211 */ /* 0x000fc600078408ff */
[----:B------:R1:W-:Y:S01]  /*4b00*/  @P1 STG.E.U16 desc[UR36][R134.64+0xb2], R119 ;  /* 0x0000b27786001986 */ /* 0x0003e2000c101524 */
[----:B------:R-:W-:-:S04]  /*4b10*/  IADD3 R13, R75, R81, RZ ;  /* 0x000000514b0d7210 */ /* 0x000fc80007ffe0ff */
[----:B------:R-:W-:Y:S01]  /*4b20*/  LEA.HI.X R77, R74, R9, R13, 0x1, P2 ;  /* 0x000000094a4d7211 */ /* 0x000fe200010f0c0d */
[----:B------:R-:W-:Y:S01]  /*4b30*/  IMAD.WIDE.U32 R74, R83, R12, R6 ;  /* 0x0000000c534a7225 */ /* 0x000fe200078e0006 */
[----:B------:R-:W-:Y:S06]  /*4b40*/  @!P3 BRA `(.L_x_130) ;  /* 0x000000000004b947 */ /* 0x000fec0003800000 */
[----:B------:R0:W5:Y:S02]  /*4b50*/  LDG.E.LTC128B.U16 R139, desc[UR36][R76.64] ;  /* 0x000000244c8b7981 */ /* 0x000164000c1e1520 */
.L_x_130:
[----:B------:R-:W-:Y:S05]  /*4b60*/  BSYNC B1 ;  /* 0x0000000000017941 */ /* 0x000fea0003800000 */
.L_x_129:
[----:B-----5:R-:W-:Y:S01]  /*4b70*/  IMAD.U32 R13, R139, 0x10000, RZ ;  /* 0x000100008b0d7824 */ /* 0x020fe200078e00ff */
[C---:B0-----:R-:W-:Y:S01]  /*4b80*/  LEA R76, P1, R4.reuse, R132, 0x8 ;  /* 0x00000084044c7211 */ /* 0x041fe200078240ff */
[----:B------:R-:W-:Y:S01]  /*4b90*/  IMAD.IADD R75, R81, 0x1, R75 ;  /* 0x00000001514b7824 */ /* 0x000fe200078e024b */
[----:B------:R-:W-:Y:S01]  /*4ba0*/  ISETP.GT.AND P2, PT, R3, 0x1, P0 ;  /* 0x000000010300780c */ /* 0x000fe20000744270 */
[----:B------:R-:W-:Y:S01]  /*4bb0*/  FMUL R13, R13, R122 ;  /* 0x0000007a0d0d7220 */ /* 0x000fe20000400000 */
[----:B------:R-:W-:Y:S01]  /*4bc0*/  LEA.HI.X R77, R4, R133, R5, 0x8, P1 ;  /* 0x00000085044d7211 */ /* 0x000fe200008f4405 */
[----:B------:R-:W-:Y:S01]  /*4bd0*/  IMAD.WIDE.U32 R78, R121, R10, R74 ;  /* 0x0000000a794e7225 */ /* 0x000fe200078e004a */
[----:B------:R-:W-:Y:S03]  /*4be0*/  BSSY B1, `(.L_x_131) ;  /* 0x0000009000017945 */ /* 0x000fe60003800000 */
[----:B------:R-:W-:Y:S01]  /*4bf0*/  FFMA R13, R24, R120, R13 ;  /* 0x00000078180d7223 */ /* 0x000fe2000000000d */
[----:B------:R-:W-:Y:S01]  /*4c00*/  IMAD.IADD R24, R11, 0x1, R79 ;  /* 0x000000010b187824 */ /* 0x000fe200078e024f */
[----:B------:R-:W-:-:S03]  /*4c10*/  LEA R74, P4, R78, R8, 0x1 ;  /* 0x000000084e4a7211 */ /* 0x000fc600078808ff */
[----:B------:R-:W-:Y:S02]  /*4c20*/  F2FP.BF16.F32.PACK_AB R13, RZ, R13 ;  /* 0x0000000dff0d723e */ /* 0x000fe400000010ff */
[----:B------:R-:W-:-:S03]  /*4c30*/  LEA.HI.X R75, R78, R9, R24, 0x1, P4 ;  /* 0x000000094e4b7211 */ /* 0x000fc600020f0c18 */
[----:B------:R0:W-:Y:S01]  /*4c40*/  @P3 STG.E.U16 desc[UR36][R76.64], R13 ;  /* 0x0000000d4c003986 */ /* 0x0001e2000c101524 */
[----:B------:R-:W-:Y:S05]  /*4c50*/  @!P2 BRA `(.L_x_132) ;  /* 0x000000000004a947 */ /* 0x000fea0003800000 */
[----:B------:R0:W5:Y:S02]  /*4c60*/  LDG.E.LTC128B.U16 R139, desc[UR36][R74.64+0x2] ;  /* 0x000002244a8b7981 */ /* 0x000164000c1e1520 */
.L_x_132:
[----:B------:R-:W-:Y:S05]  /*4c70*/  BSYNC B1 ;  /* 0x0000000000017941 */ /* 0x000fea0003800000 */
.L_x_131:
[----:B-----5:R-:W-:Y:S01]  /*4c80*/  IMAD.U32 R5, R139, 0x10000, RZ ;  /* 0x000100008b057824 */ /* 0x020fe200078e00ff */
[----:B------:R-:W-:Y:S01]  /*4c90*/  ISETP.GT.AND P1, PT, R123, 0x88, PT ;  /* 0x000000887b00780c */ /* 0x000fe20003f24270 */
[----:B0-----:R-:W-:Y:S01]  /*4ca0*/  IMAD.WIDE.U32 R12, R83, R12, R126 ;  /* 0x0000000c530c7225 */ /* 0x001fe200078e007e */
[----:B------:R-:W-:Y:S03]  /*4cb0*/  BSSY B1, `(.L_x_133) ;  /* 0x0000011000017945 */ /* 0x000fe60003800000 */
[----:B------:R-:W-:Y:S01]  /*4cc0*/  FMUL R4, R5, R122 ;  /* 0x0000007a05047220 */ /* 0x000fe20000400000 */
[----:B------:R-:W-:Y:S01]  /*4cd0*/  ISETP.GT.AND P3, PT, R3, RZ, P1 ;  /* 0x000000ff0300720c */ /* 0x000fe20000f64270 */
[----:B------:R-:W-:Y:S01]  /*4ce0*/  IMAD.IADD R81, R81, 0x1, R13 ;  /* 0x0000000151517824 */ /* 0x000fe200078e020d */
[----:B------:R-:W-:Y:S01]  /*4cf0*/  IADD3 R14, P5, R14, R12, RZ ;  /* 0x0000000c0e0e7210 */ /* 0x000fe20007fbe0ff */
[----:B------:R-:W-:Y:S01]  /*4d00*/  FFMA R4, R25, R120, R4 ;  /* 0x0000007819047223 */ /* 0x000fe20000000004 */
[----:B------:R-:W-:Y:S01]  /*4d10*/  @P2 IMAD.MOV.U32 R15, RZ, RZ, R77 ;  /* 0x000000ffff0f2224 */ /* 0x000fe200078e004d */
[----:B------:R-:W-:-:S02]  /*4d20*/  IADD3 R12, P4, R6, R12, RZ ;  /* 0x0000000c060c7210 */ /* 0x000fc40007f9e0ff */
[--C-:B------:R-:W-:Y:S01]  /*4d30*/  IMAD.X R20, R81, 0x1, R21.reuse, P5 ;  /* 0x0000000151147824 */ /* 0x100fe200028e0615 */
[----:B------:R-:W-:Y:S02]  /*4d40*/  F2FP.BF16.F32.PACK_AB R5, RZ, R4 ;  /* 0x00000004ff05723e */ /* 0x000fe400000010ff */
[C---:B------:R-:W-:Y:S02]  /*4d50*/  LEA R4, P5, R14.reuse, R8, 0x1 ;  /* 0x000000080e047211 */ /* 0x040fe400078a08ff */
[----:B------:R-:W-:Y:S02]  /*4d60*/  PRMT R21, R5, 0x7610, R21 ;  /* 0x0000761005157816 */ /* 0x000fe40000000015 */
[----:B------:R-:W-:Y:S01]  /*4d70*/  LEA.HI.X R5, R14, R9, R20, 0x1, P5 ;  /* 0x000000090e057211 */ /* 0x000fe200028f0c14 */
[----:B------:R-:W-:-:S05]  /*4d80*/  @P2 IMAD.MOV.U32 R14, RZ, RZ, R76 ;  /* 0x000000ffff0e2224 */ /* 0x000fca00078e004c */
[----:B------:R0:W-:Y:S01]  /*4d90*/  @P2 STG.E.U16 desc[UR36][R14.64+0x2], R21 ;  /* 0x000002150e002986 */ /* 0x0001e2000c101524 */
[----:B------:R-:W-:Y:S05]  /*4da0*/  @!P3 BRA `(.L_x_134) ;  /* 0x000000000004b947 */ /* 0x000fea0003800000 */
[----:B------:R0:W5:Y:S02]  /*4db0*/  LDG.E.LTC128B.U16 R139, desc[UR36][R4.64] ;  /* 0x00000024048b7981 */ /* 0x000164000c1e1520 */
.L_x_134:
[----:B------:R-:W-:Y:S05]  /*4dc0*/  BSYNC B1 ;  /* 0x0000000000017941 */ /* 0x000fea0003800000 */
.L_x_133:
[----:B0----5:R-:W-:Y:S01]  /*4dd0*/  IMAD.U32 R5, R139, 0x10000, RZ ;  /* 0x000100008b057824 */ /* 0x021fe200078e00ff */
[----:B------:R-:W-:Y:S01]  /*4de0*/  ISETP.GT.AND P2, PT, R3, 0x1, P1 ;  /* 0x000000010300780c */ /* 0x000fe20000f44270 */
[----:B------:R-:W-:Y:S01]  /*4df0*/  IMAD.X R13, R7, 0x1, R81, P4 ;  /* 0x00000001070d7824 */ /* 0x000fe200020e0651 */
[----:B------:R-:W-:Y:S01]  /*4e00*/  IADD3 R72, P4, R76, R72, RZ ;  /* 0x000000484c487210 */ /* 0x000fe20007f9e0ff */
[----:B------:R-:W-:Y:S01]  /*4e10*/  FMUL R7, R5, R122 ;  /* 0x0000007a05077220 */ /* 0x000fe20000400000 */
[----:B------:R-:W-:Y:S01]  /*4e20*/  BSSY B1, `(.L_x_135) ;  /* 0x000000b000017945 */ /* 0x000fe20003800000 */
[----:B------:R-:W-:-:S04]  /*4e30*/  IMAD.WIDE.U32 R4, R121, R10, R12 ;  /* 0x0000000a79047225 */ /* 0x000fc800078e000c */
[----:B------:R-:W-:Y:S01]  /*4e40*/  FFMA R7, R26, R120, R7 ;  /* 0x000000781a077223 */ /* 0x000fe20000000007 */
[----:B------:R-:W-:Y:S01]  /*4e50*/  IMAD.X R73, R77, 0x1, R73, P4 ;  /* 0x000000014d497824 */ /* 0x000fe200020e0649 */
[----:B------:R-:W-:Y:S01]  /*4e60*/  LEA R8, P5, R4, R8, 0x1 ;  /* 0x0000000804087211 */ /* 0x000fe200078a08ff */
[----:B------:R-:W-:Y:S02]  /*4e70*/  IMAD.IADD R11, R11, 0x1, R5 ;  /* 0x000000010b0b7824 */ /* 0x000fe400078e0205 */
[----:B------:R-:W-:-:S03]  /*4e80*/  F2FP.BF16.F32.PACK_AB R7, RZ, R7 ;  /* 0x00000007ff07723e */ /* 0x000fc600000010ff */
[----:B------:R-:W-:Y:S02]  /*4e90*/  LEA.HI.X R9, R4, R9, R11, 0x1, P5 ;  /* 0x0000000904097211 */ /* 0x000fe400028f0c0b */
[----:B------:R0:W-:Y:S01]  /*4ea0*/  @P3 STG.E.U16 desc[UR36][R72.64], R7 ;  /* 0x0000000748003986 */ /* 0x0001e2000c101524 */
[----:B------:R-:W-:Y:S05]  /*4eb0*/  @!P2 BRA `(.L_x_136) ;  /* 0x000000000004a947 */ /* 0x000fea0003800000 */
[----:B------:R0:W5:Y:S02]  /*4ec0*/  LDG.E.LTC128B.U16 R139, desc[UR36][R8.64+0x2] ;  /* 0x00000224088b7981 */ /* 0x000164000c1e1520 */
.L_x_136:
[----:B------:R-:W-:Y:S05]  /*4ed0*/  BSYNC B1 ;  /* 0x0000000000017941 */ /* 0x000fea0003800000 */
.L_x_135:
[----:B-----5:R-:W-:Y:S01]  /*4ee0*/  SHF.L.U32 R5, R139, 0x10, RZ ;  /* 0x000000108b057819 */ /* 0x020fe200000006ff */
        /* <DEDUP_REMOVED lines=11> */
.L_x_138:
[----:B------:R-:W-:Y:S05]  /*4fa0*/  BSYNC B1 ;  /* 0x0000000000017941 */ /* 0x000fea0003800000 */
.L_x_137:
[----:B0----5:R-:W-:Y:S01]  /*4fb0*/  IMAD.U32 R5, R139, 0x10000, RZ ;  /* 0x000100008b057824 */ /* 0x021fe200078e00ff */
        /* <DEDUP_REMOVED lines=11> */
.L_x_140:
[----:B------:R-:W-:Y:S05]  /*5070*/  BSYNC B1 ;  /* 0x0000000000017941 */ /* 0x000fea0003800000 */
.L_x_139:
[----:B0----5:R-:W-:Y:S01]  /*5080*/  IMAD.U32 R5, R139, 0x10000, RZ ;  /* 0x000100008b057824 */ /* 0x021fe200078e00ff */
        /* <DEDUP_REMOVED lines=11> */
.L_x_142:
[----:B------:R-:W-:Y:S05]  /*5140*/  BSYNC B1 ;  /* 0x0000000000017941 */ /* 0x000fea0003800000 */
.L_x_141:
        /* <DEDUP_REMOVED lines=12> */
.L_x_144:
[----:B------:R-:W-:Y:S05]  /*5210*/  BSYNC B1 ;  /* 0x0000000000017941 */ /* 0x000fea0003800000 */
.L_x_143:
[----:B0----5:R-:W-:Y:S01]  /*5220*/  IMAD.U32 R5, R139, 0x10000, RZ ;  /* 0x000100008b057824 */ /* 0x021fe200078e00ff */
        /* <DEDUP_REMOVED lines=11> */
.L_x_146:
[----:B------:R-:W-:Y:S05]  /*52e0*/  BSYNC B1 ;  /* 0x0000000000017941 */ /* 0x000fea0003800000 */
.L_x_145:
        /* <DEDUP_REMOVED lines=12> */
.L_x_148:
[----:B------:R-:W-:Y:S05]  /*53b0*/  BSYNC B1 ;  /* 0x0000000000017941 */ /* 0x000fea0003800000 */
.L_x_147:
        /* <DEDUP_REMOVED lines=12> */
.L_x_150:
[----:B------:R-:W-:Y:S05]  /*5480*/  BSYNC B1 ;  /* 0x0000000000017941 */ /* 0x000fea0003800000 */
.L_x_149:
        /* <DEDUP_REMOVED lines=12> */
.L_x_152:
[----:B------:R-:W-:Y:S05]  /*5550*/  BSYNC B1 ;  /* 0x0000000000017941 */ /* 0x000fea0003800000 */
.L_x_151:
[----:B0----5:R-:W-:Y:S01]  /*5560*/  IMAD.U32 R5, R139, 0x10000, RZ ;  /* 0x000100008b057824 */ /* 0x021fe200078e00ff */
        /* <DEDUP_REMOVED lines=11> */
.L_x_154:
[----:B------:R-:W-:Y:S05]  /*5620*/  BSYNC B1 ;  /* 0x0000000000017941 */ /* 0x000fea0003800000 */
.L_x_153:
        /* <DEDUP_REMOVED lines=12> */
.L_x_156:
[----:B------:R-:W-:Y:S05]  /*56f0*/  BSYNC B1 ;  /* 0x0000000000017941 */ /* 0x000fea0003800000 */
.L_x_155:
        /* <DEDUP_REMOVED lines=12> */
.L_x_158:
[----:B------:R-:W-:Y:S05]  /*57c0*/  BSYNC B1 ;  /* 0x0000000000017941 */ /* 0x000fea0003800000 */
.L_x_157:
        /* <DEDUP_REMOVED lines=12> */
.L_x_160:
[----:B------:R-:W-:Y:S05]  /*5890*/  BSYNC B1 ;  /* 0x0000000000017941 */ /* 0x000fea0003800000 */
.L_x_159:
        /* <DEDUP_REMOVED lines=12> */
.L_x_162:
[----:B------:R-:W-:Y:S05]  /*5960*/  BSYNC B1 ;  /* 0x0000000000017941 */ /* 0x000fea0003800000 */
.L_x_161:
[----:B0----5:R-:W-:Y:S01]  /*5970*/  SHF.L.U32 R5, R139, 0x10, RZ ;  /* 0x000000108b057819 */ /* 0x021fe200000006ff */
[----:B------:R-:W-:Y:S01]  /*5980*/  @P3 IMAD.MOV.U32 R4, RZ, RZ, R76 ;  /* 0x000000ffff043224 */ /* 0x000fe200078e004c */
[----:B------:R-:W-:Y:S01]  /*5990*/  ISETP.GT.AND P2, PT, R3, 0x21, P0 ;  /* 0x000000210300780c */ /* 0x000fe20000744270 */
[----:B------:R-:W-:Y:S02]  /*59a0*/  BSSY B1, `(.L_x_163) ;  /* 0x0000009000017945 */ /* 0x000fe40003800000 */
        /* <DEDUP_REMOVED lines=8> */
.L_x_164:
[----:B------:R-:W-:Y:S05]  /*5a30*/  BSYNC B1 ;  /* 0x0000000000017941 */ /* 0x000fea0003800000 */
.L_x_163:
        /* <DEDUP_REMOVED lines=12> */
.L_x_166:
[----:B------:R-:W-:Y:S05]  /*5b00*/  BSYNC B1 ;  /* 0x0000000000017941 */ /* 0x000fea0003800000 */
.L_x_165:
        /* <DEDUP_REMOVED lines=12> */
.L_x_168:
[----:B------:R-:W-:Y:S05]  /*5bd0*/  BSYNC B1 ;  /* 0x0000000000017941 */ /* 0x000fea0003800000 */
.L_x_167:
        /* <DEDUP_REMOVED lines=12> */
.L_x_170:
[----:B------:R-:W-:Y:S05]  /*5ca0*/  BSYNC B1 ;  /* 0x0000000000017941 */ /* 0x000fea0003800000 */
.L_x_169:
[----:B0----5:R-:W-:Y:S01]  /*5cb0*/  IMAD.U32 R5, R139, 0x10000, RZ ;  /* 0x000100008b057824 */ /* 0x021fe200078e00ff */
        /* <DEDUP_REMOVED lines=11> */
.L_x_172:
[----:B------:R-:W-:Y:S05]  /*5d70*/  BSYNC B1 ;  /* 0x0000000000017941 */ /* 0x000fea0003800000 */
.L_x_171:
        /* <DEDUP_REMOVED lines=12> */
.L_x_174:
[----:B------:R-:W-:Y:S05]  /*5e40*/  BSYNC B1 ;  /* 0x0000000000017941 */ /* 0x000fea0003800000 */
.L_x_173:
        /* <DEDUP_REMOVED lines=12> */
.L_x_176:
[----:B------:R-:W-:Y:S05]  /*5f10*/  BSYNC B1 ;  /* 0x0000000000017941 */ /* 0x000fea0003800000 */
.L_x_175:
        /* <DEDUP_REMOVED lines=12> */
.L_x_178:
[----:B------:R-:W-:Y:S05]  /*5fe0*/  BSYNC B1 ;  /* 0x0000000000017941 */ /* 0x000fea0003800000 */
.L_x_177:
[----:B0----5:R-:W-:Y:S01]  /*5ff0*/  IMAD.U32 R5, R139, 0x10000, RZ ;  /* 0x000100008b057824 */ /* 0x021fe200078e00ff */
[----:B------:R-:W-:Y:S01]  /*6000*/  ISETP.GT.AND P2, PT, R3, 0x31, P0 ;  /* 0x000000310300780c */ /* 0x000fe20000744270 */
[----:B------:R-:W-:Y:S01]  /*6010*/  @P3 IMAD.MOV.U32 R4, RZ, RZ, R76 ;  /* 0x000000ffff043224 */ /* 0x000fe200078e004c */
[----:B------:R-:W-:Y:S01]  /*6020*/  BSSY B1, `(.L_x_179) ;  /* 0x0000009000017945 */ /* 0x000fe20003800000 */
[----:B------:R-:W-:-:S04]  /*6030*/  FMUL R5, R5, R122 ;  /* 0x0000007a05057220 */ /* 0x000fc80000400000 */
[----:B------:R-:W-:-:S05]  /*6040*/  FFMA R5, R48, R120, R5 ;  /* 0x0000007830057223 */ /* 0x000fca0000000005 */
[----:B------:R-:W-:-:S04]  /*6050*/  F2FP.BF16.F32.PACK_AB R5, RZ, R5 ;  /* 0x00000005ff05723e */ /* 0x000fc800000010ff */
[----:B------:R-:W-:Y:S02]  /*6060*/  PRMT R6, R5, 0x7610, R6 ;  /* 0x0000761005067816 */ /* 0x000fe40000000006 */
[----:B------:R-:W-:-:S05]  /*6070*/  @P3 MOV R5, R77 ;  /* 0x0000004d00053202 */ /* 0x000fca0000000f00 */
[----:B------:R0:W-:Y:S01]  /*6080*/  @P3 STG.E.U16 desc[UR36][R4.64+0x60], R6 ;  /* 0x0000600604003986 */ /* 0x0001e2000c101524 */
[----:B------:R-:W-:Y:S05]  /*6090*/  @!P2 BRA `(.L_x_180) ;  /* 0x000000000004a947 */ /* 0x000fea0003800000 */
[----:B------:R0:W5:Y:S02]  /*60a0*/  LDG.E.LTC128B.U16 R139, desc[UR36][R74.64+0x62] ;  /* 0x000062244a8b7981 */ /* 0x000164000c1e1520 */
.L_x_180:
[----:B------:R-:W-:Y:S05]  /*60b0*/  BSYNC B1 ;  /* 0x0000000000017941 */ /* 0x000fea0003800000 */
.L_x_179:
        /* <DEDUP_REMOVED lines=12> */
.L_x_182:
[----:B------:R-:W-:Y:S05]  /*6180*/  BSYNC B1 ;  /* 0x0000000000017941 */ /* 0x000fea0003800000 */
.L_x_181:
        /* <DEDUP_REMOVED lines=12> */
.L_x_184:
[----:B------:R-:W-:Y:S05]  /*6250*/  BSYNC B1 ;  /* 0x0000000000017941 */ /* 0x000fea0003800000 */
.L_x_183:
        /* <DEDUP_REMOVED lines=12> */
.L_x_186:
[----:B------:R-:W-:Y:S05]  /*6320*/  BSYNC B1 ;  /* 0x0000000000017941 */ /* 0x000fea0003800000 */
.L_x_185:
        /* <DEDUP_REMOVED lines=12> */
.L_x_188:
[----:B------:R-:W-:Y:S05]  /*63f0*/  BSYNC B1 ;  /* 0x0000000000017941 */ /* 0x000fea0003800000 */
.L_x_187:
[----:B0----5:R-:W-:Y:S01]  /*6400*/  SHF.L.U32 R5, R139, 0x10, RZ ;  /* 0x000000108b057819 */ /* 0x021fe200000006ff */
        /* <DEDUP_REMOVED lines=11> */
.L_x_190:
[----:B------:R-:W-:Y:S05]  /*64c0*/  BSYNC B1 ;  /* 0x0000000000017941 */ /* 0x000fea0003800000 */
.L_x_189:
        /* <DEDUP_REMOVED lines=12> */
.L_x_192:
[----:B------:R-:W-:Y:S05]  /*6590*/  BSYNC B1 ;  /* 0x0000000000017941 */ /* 0x000fea0003800000 */
.L_x_191:
        /* <DEDUP_REMOVED lines=12> */
.L_x_194:
[----:B------:R-:W-:Y:S05]  /*6660*/  BSYNC B1 ;  /* 0x0000000000017941 */ /* 0x000fea0003800000 */
.L_x_193:
        /* <DEDUP_REMOVED lines=12> */
.L_x_196:
[----:B------:R-:W-:Y:S05]  /*6730*/  BSYNC B1 ;  /* 0x0000000000017941 */ /* 0x000fea0003800000 */
.L_x_195:
        /* <DEDUP_REMOVED lines=12> */
.L_x_198:
[----:B------:R-:W-:Y:S05]  /*6800*/  BSYNC B1 ;  /* 0x0000000000017941 */ /* 0x000fea0003800000 */
.L_x_197:
        /* <DEDUP_REMOVED lines=12> */
.L_x_200:
[----:B------:R-:W-:Y:S05]  /*68d0*/  BSYNC B1 ;  /* 0x0000000000017941 */ /* 0x000fea0003800000 */
.L_x_199:
        /* <DEDUP_REMOVED lines=12> */
.L_x_202:
[----:B------:R-:W-:Y:S05]  /*69a0*/  BSYNC B1 ;  /* 0x0000000000017941 */ /* 0x000fea0003800000 */
.L_x_201:
        /* <DEDUP_REMOVED lines=12> */
.L_x_204:
[----:B------:R-:W-:Y:S05]  /*6a70*/  BSYNC B1 ;  /* 0x0000000000017941 */ /* 0x000fea0003800000 */
.L_x_203:
        /* <DEDUP_REMOVED lines=12> */
.L_x_206:
[----:B------:R-:W-:Y:S05]  /*6b40*/  BSYNC B1 ;  /* 0x0000000000017941 */ /* 0x000fea0003800000 */
.L_x_205:
        /* <DEDUP_REMOVED lines=12> */
.L_x_208:
[----:B------:R-:W-:Y:S05]  /*6c10*/  BSYNC B1 ;  /* 0x0000000000017941 */ /* 0x000fea0003800000 */
.L_x_207:
        /* <DEDUP_REMOVED lines=12> */
.L_x_210:
[----:B------:R-:W-:Y:S05]  /*6ce0*/  BSYNC B1 ;  /* 0x0000000000017941 */ /* 0x000fea0003800000 */
.L_x_209:
        /* <DEDUP_REMOVED lines=12> */
.L_x_212:
[----:B------:R-:W-:Y:S05]  /*6db0*/  BSYNC B1 ;  /* 0x0000000000017941 */ /* 0x000fea0003800000 */
.L_x_211:
        /* <DEDUP_REMOVED lines=12> */
.L_x_214:
[----:B------:R-:W-:Y:S05]  /*6e80*/  BSYNC B1 ;  /* 0x0000000000017941 */ /* 0x000fea0003800000 */
.L_x_213:
        /* <DEDUP_REMOVED lines=12> */
.L_x_216:
[----:B------:R-:W-:Y:S05]  /*6f50*/  BSYNC B1 ;  /* 0x0000000000017941 */ /* 0x000fea0003800000 */
.L_x_215:
        /* <DEDUP_REMOVED lines=12> */
.L_x_218:
[----:B------:R-:W-:Y:S05]  /*7020*/  BSYNC B1 ;  /* 0x0000000000017941 */ /* 0x000fea0003800000 */
.L_x_217:
        /* <DEDUP_REMOVED lines=12> */
.L_x_220:
[----:B------:R-:W-:Y:S05]  /*70f0*/  BSYNC B1 ;  /* 0x0000000000017941 */ /* 0x000fea0003800000 */
.L_x_219:
[----:B0----5:R-:W-:Y:S01]  /*7100*/  IMAD.U32 R5, R139, 0x10000, RZ ;  /* 0x000100008b057824 */ /* 0x021fe200078e00ff */
[----:B------:R-:W-:Y:S01]  /*7110*/  ISETP.GT.AND P2, PT, R3, 0x58, P1 ;  /* 0x000000580300780c */ /* 0x000fe20000f44270 */
[----:B------:R-:W-:Y:S02]  /*7120*/  BSSY B1, `(.L_x_221) ;  /* 0x0000007000017945 */ /* 0x000fe40003800000 */
[----:B------:R-:W-:-:S04]  /*7130*/  FMUL R4, R5, R122 ;  /* 0x0000007a05047220 */ /* 0x000fc80000400000 */
[----:B------:R-:W-:-:S05]  /*7140*/  FFMA R4, R69, R120, R4 ;  /* 0x0000007845047223 */ /* 0x000fca0000000004 */
[----:B------:R-:W-:-:S05]  /*7150*/  F2FP.BF16.F32.PACK_AB R4, RZ, R4 ;  /* 0x00000004ff04723e */ /* 0x000fca00000010ff */
[----:B------:R0:W-:Y:S01]  /*7160*/  @P0 STG.E.U16 desc[UR36][R76.64+0xb2], R4 ;  /* 0x0000b2044c000986 */ /* 0x0001e2000c101524 */
[----:B------:R-:W-:Y:S05]  /*7170*/  @!P2 BRA `(.L_x_222) ;  /* 0x000000000004a947 */ /* 0x000fea0003800000 */
[----:B------:R0:W5:Y:S02]  /*7180*/  LDG.E.LTC128B.U16 R139, desc[UR36][R8.64+0xb0] ;  /* 0x0000b024088b7981 */ /* 0x000164000c1e1520 */
.L_x_222:
[----:B------:R-:W-:Y:S05]  /*7190*/  BSYNC B1 ;  /* 0x0000000000017941 */ /* 0x000fea0003800000 */
.L_x_221:
[----:B-----5:R-:W-:Y:S01]  /*71a0*/  IMAD.U32 R5, R139, 0x10000, RZ ;  /* 0x000100008b057824 */ /* 0x020fe200078e00ff */
[----:B------:R-:W-:Y:S01]  /*71b0*/  ISETP.GT.AND P1, PT, R3, 0x59, P1 ;  /* 0x000000590300780c */ /* 0x000fe20000f24270 */
[----:B0-----:R-:W-:Y:S01]  /*71c0*/  @P2 IMAD.MOV.U32 R4, RZ, RZ, R72 ;  /* 0x000000ffff042224 */ /* 0x001fe200078e0048 */
        /* <DEDUP_REMOVED lines=9> */
.L_x_224:
[----:B------:R-:W-:Y:S05]  /*7260*/  BSYNC B1 ;  /* 0x0000000000017941 */ /* 0x000fea0003800000 */
.L_x_223:
[----:B------:R-:W-:Y:S05]  /*7270*/  @!P1 BRA `(.L_x_225) ;  /* 0x0000001800fc9947 */ /* 0x000fea0003800000 */
[----:B-----5:R-:W-:-:S05]  /*7280*/  SHF.L.U32 R139, R139, 0x10, RZ ;  /* 0x000000108b8b7819 */ /* 0x020fca00000006ff */
[----:B0-----:R-:W-:-:S04]  /*7290*/  FMUL R4, R139, R122 ;  /* 0x0000007a8b047220 */ /* 0x001fc80000400000 */
[----:B------:R-:W-:-:S05]  /*72a0*/  FFMA R4, R71, R120, R4 ;  /* 0x0000007847047223 */ /* 0x000fca0000000004 */
[----:B------:R-:W-:-:S05]  /*72b0*/  F2FP.BF16.F32.PACK_AB R4, RZ, R4 ;  /* 0x00000004ff04723e */ /* 0x000fca00000010ff */
[----:B------:R0:W-:Y:S01]  /*72c0*/  STG.E.U16 desc[UR36][R72.64+0xb2], R4 ;  /* 0x0000b20448007986 */ /* 0x0001e2000c101524 */
[----:B------:R-:W-:Y:S05]  /*72d0*/  BRA `(.L_x_225) ;  /* 0x0000001800e47947 */ /* 0x000fea0003800000 */
.L_x_36:
[----:B------:R-:W-:Y:S01]  /*72e0*/  ULDC.64 UR4, c[0x0][0x5c0] ;  /* 0x0001700000047ab9 */ /* 0x000fe20000000a00 */
[-C--:B------:R-:W-:Y:S01]  /*72f0*/  FMUL R72, R72, R120.reuse ;  /* 0x0000007848487220 */ /* 0x080fe20000400000 */
[----:B------:R-:W-:Y:S01]  /*7300*/  LEA R8, P2, R130, UR4, 0x1 ;  /* 0x0000000482087c11 */ /* 0x000fe2000f8408ff */
[----:B------:R-:W-:Y:S01]  /*7310*/  FMUL R73, R73, R120 ;  /* 0x0000007849497220 */ /* 0x000fe20000400000 */
[----:B------:R-:W-:Y:S01]  /*7320*/  ISETP.GT.AND P3, PT, R3, 0x1, P0 ;  /* 0x000000010300780c */ /* 0x000fe20000764270 */
[----:B------:R-:W-:Y:S01]  /*7330*/  IMAD.SHL.U32 R7, R4, 0x10, RZ ;  /* 0x0000001004077824 */ /* 0x000fe200078e00ff */
[----:B------:R-:W-:Y:S01]  /*7340*/  F2FP.BF16.F32.PACK_AB R72, RZ, R72 ;  /* 0x00000048ff48723e */ /* 0x000fe200000010ff */
[-C--:B------:R-:W-:Y:S01]  /*7350*/  FMUL R74, R74, R120.reuse ;  /* 0x000000784a4a7220 */ /* 0x080fe20000400000 */
[----:B------:R-:W-:Y:S01]  /*7360*/  LEA.HI.X R9, R130, UR5, R137, 0x1, P2 ;  /* 0x0000000582097c11 */ /* 0x000fe200090f0c89 */
[-C--:B------:R-:W-:Y:S01]  /*7370*/  FMUL R75, R75, R120.reuse ;  /* 0x000000784b4b7220 */ /* 0x080fe20000400000 */
[----:B------:R-:W-:Y:S01]  /*7380*/  ISETP.GT.AND P2, PT, R123, 0x8, PT ;  /* 0x000000087b00780c */ /* 0x000fe20003f44270 */
[-C--:B------:R-:W-:Y:S01]  /*7390*/  FMUL R76, R76, R120.reuse ;  /* 0x000000784c4c7220 */ /* 0x080fe20000400000 */
[----:B------:R-:W-:Y:S01]  /*73a0*/  F2FP.BF16.F32.PACK_AB R73, RZ, R73 ;  /* 0x00000049ff49723e */ /* 0x000fe200000010ff */
[----:B------:R-:W-:Y:S01]  /*73b0*/  @P1 STG.E.U16 desc[UR36][R8.64], R72 ;  /* 0x0000004808001986 */ /* 0x000fe2000c101524 */
[----:B------:R-:W-:Y:S01]  /*73c0*/  ISETP.GT.AND P1, PT, R3, RZ, P2 ;  /* 0x000000ff0300720c */ /* 0x000fe20001724270 */
[----:B------:R-:W-:Y:S01]  /*73d0*/  FMUL R77, R77, R120 ;  /* 0x000000784d4d7220 */ /* 0x000fe20000400000 */
[----:B------:R-:W-:Y:S01]  /*73e0*/  SHF.L.U64.HI R6, R4, 0x4, R5 ;  /* 0x0000000404067819 */ /* 0x000fe20000010205 */
[----:B------:R-:W-:Y:S01]  /*73f0*/  @P3 STG.E.U16 desc[UR36][R8.64+0x2], R73 ;  /* 0x0000024908003986 */ /* 0x000fe2000c101524 */
[----:B------:R-:W-:Y:S01]  /*7400*/  IADD3 R10, P4, R7, R8, RZ ;  /* 0x00000008070a7210 */ /* 0x000fe20007f9e0ff */
[----:B------:R-:W-:Y:S01]  /*7410*/  FMUL R78, R78, R120 ;  /* 0x000000784e4e7220 */ /* 0x000fe20000400000 */
[----:B------:R-:W-:Y:S01]  /*7420*/  F2FP.BF16.F32.PACK_AB R74, RZ, R74 ;  /* 0x0000004aff4a723e */ /* 0x000fe200000010ff */
[-C--:B------:R-:W-:Y:S01]  /*7430*/  FMUL R79, R79, R120.reuse ;  /* 0x000000784f4f7220 */ /* 0x080fe20000400000 */
[C---:B------:R-:W-:Y:S01]  /*7440*/  ISETP.GT.AND P3, PT, R3.reuse, 0x1, P2 ;  /* 0x000000010300780c */ /* 0x040fe20001764270 */
[----:B------:R-:W-:Y:S01]  /*7450*/  IMAD.X R11, R6, 0x1, R9, P4 ;  /* 0x00000001060b7824 */ /* 0x000fe200020e0609 */
[C---:B------:R-:W-:Y:S01]  /*7460*/  ISETP.GT.AND P5, PT, R3.reuse, 0x8, P0 ;  /* 0x000000080300780c */ /* 0x040fe200007a4270 */
[-C--:B------:R-:W-:Y:S01]  /*7470*/  FMUL R80, R80, R120.reuse ;  /* 0x0000007850507220 */ /* 0x080fe20000400000 */
[----:B------:R-:W-:Y:S01]  /*7480*/  ISETP.GT.AND P4, PT, R3, 0x9, P0 ;  /* 0x000000090300780c */ /* 0x000fe20000784270 */
[-C--:B------:R-:W-:Y:S01]  /*7490*/  FMUL R81, R81, R120.reuse ;  /* 0x0000007851517220 */ /* 0x080fe20000400000 */
[----:B------:R-:W-:Y:S01]  /*74a0*/  @P1 STG.E.U16 desc[UR36][R10.64], R74 ;  /* 0x0000004a0a001986 */ /* 0x000fe2000c101524 */
[----:B------:R-:W-:Y:S01]  /*74b0*/  ISETP.GT.AND P1, PT, R3, 0x8, P2 ;  /* 0x000000080300780c */ /* 0x000fe20001724270 */
[-C--:B------:R-:W-:Y:S01]  /*74c0*/  FMUL R82, R82, R120.reuse ;  /* 0x0000007852527220 */ /* 0x080fe20000400000 */
[----:B------:R-:W-:Y:S01]  /*74d0*/  F2FP.BF16.F32.PACK_AB R75, RZ, R75 ;  /* 0x0000004bff4b723e */ /* 0x000fe200000010ff */
[----:B------:R-:W-:Y:S01]  /*74e0*/  FMUL R83, R83, R120 ;  /* 0x0000007853537220 */ /* 0x000fe20000400000 */
[----:B------:R-:W-:Y:S01]  /*74f0*/  F2FP.BF16.F32.PACK_AB R76, RZ, R76 ;  /* 0x0000004cff4c723e */ /* 0x000fe200000010ff */
[----:B------:R-:W-:Y:S01]  /*7500*/  FMUL R84, R84, R120 ;  /* 0x0000007854547220 */ /* 0x000fe20000400000 */
[----:B------:R-:W-:Y:S01]  /*7510*/  F2FP.BF16.F32.PACK_AB R77, RZ, R77 ;  /* 0x0000004dff4d723e */ /* 0x000fe200000010ff */
[----:B------:R-:W-:Y:S01]  /*7520*/  @P3 STG.E.U16 desc[UR36][R10.64+0x2], R75 ;  /* 0x0000024b0a003986 */ /* 0x000fe2000c101524 */
[----:B------:R-:W-:Y:S01]  /*7530*/  F2FP.BF16.F32.PACK_AB R78, RZ, R78 ;  /* 0x0000004eff4e723e */ /* 0x000fe200000010ff */
[-C--:B------:R-:W-:Y:S01]  /*7540*/  FMUL R85, R85, R120.reuse ;  /* 0x0000007855557220 */ /* 0x080fe20000400000 */
[C---:B------:R-:W-:Y:S01]  /*7550*/  ISETP.GT.AND P3, PT, R3.reuse, 0x9, P2 ;  /* 0x000000090300780c */ /* 0x040fe20001764270 */
[----:B------:R-:W-:Y:S01]  /*7560*/  @P5 STG.E.U16 desc[UR36][R8.64+0x10], R76 ;  /* 0x0000104c08005986 */ /* 0x000fe2000c101524 */
[C---:B------:R-:W-:Y:S01]  /*7570*/  ISETP.GT.AND P5, PT, R3.reuse, 0x10, P0 ;  /* 0x000000100300780c */ /* 0x040fe200007a4270 */
[-C--:B------:R-:W-:Y:S01]  /*7580*/  FMUL R86, R86, R120.reuse ;  /* 0x0000007856567220 */ /* 0x080fe20000400000 */
[----:B------:R-:W-:Y:S01]  /*7590*/  F2FP.BF16.F32.PACK_AB R79, RZ, R79 ;  /* 0x0000004fff4f723e */ /* 0x000fe200000010ff */
[----:B------:R-:W-:Y:S01]  /*75a0*/  @P4 STG.E.U16 desc[UR36][R8.64+0x12], R77 ;  /* 0x0000124d08004986 */ /* 0x000fe2000c101524 */
[----:B------:R-:W-:Y:S01]  /*75b0*/  ISETP.GT.AND P4, PT, R3, 0x11, P0 ;  /* 0x000000110300780c */ /* 0x000fe20000784270 */
[----:B------:R-:W-:Y:S01]  /*75c0*/  FMUL R87, R87, R120 ;  /* 0x0000007857577220 */ /* 0x000fe20000400000 */
[----:B------:R-:W-:Y:S01]  /*75d0*/  F2FP.BF16.F32.PACK_AB R80, RZ, R80 ;  /* 0x00000050ff50723e */ /* 0x000fe200000010ff */
[----:B------:R-:W-:Y:S01]  /*75e0*/  @P1 STG.E.U16 desc[UR36][R10.64+0x10], R78 ;  /* 0x0000104e0a001986 */ /* 0x000fe2000c101524 */
[----:B------:R-:W-:Y:S01]  /*75f0*/  ISETP.GT.AND P1, PT, R3, 0x10, P2 ;  /* 0x000000100300780c */ /* 0x000fe20001724270 */
        /* <DEDUP_REMOVED lines=116> */
[-C--:B------:R-:W-:Y:S01]  /*7d40*/  FMUL R24, R24, R120.reuse ;  /* 0x0000007818187220 */ /* 0x080fe20000400000 */
[----:B------:R-:W-:Y:S01]  /*7d50*/  F2FP.BF16.F32.PACK_AB R113, RZ, R113 ;  /* 0x00000071ff71723e */ /* 0x000fe200000010ff */
[----:B------:R-:W-:Y:S01]  /*7d60*/  FMUL R25, R25, R120 ;  /* 0x0000007819197220 */ /* 0x000fe20000400000 */
[----:B------:R-:W-:Y:S01]  /*7d70*/  F2FP.BF16.F32.PACK_AB R114, RZ, R114 ;  /* 0x00000072ff72723e */ /* 0x000fe200000010ff */
[-C--:B------:R-:W-:Y:S01]  /*7d80*/  FMUL R26, R26, R120.reuse ;  /* 0x000000781a1a7220 */ /* 0x080fe20000400000 */
[----:B------:R-:W-:Y:S01]  /*7d90*/  F2FP.BF16.F32.PACK_AB R115, RZ, R115 ;  /* 0x00000073ff73723e */ /* 0x000fe200000010ff */
        /* <DEDUP_REMOVED lines=35> */
[----:B------:R-:W-:Y:S01]  /*7fd0*/  ISETP.GT.AND P2, PT, R3, 0x59, P2 ;  /* 0x000000590300780c */ /* 0x000fe20001744270 */
[-C--:B------:R-:W-:Y:S01]  /*7fe0*/  FMUL R37, R37, R120.reuse ;  /* 0x0000007825257220 */ /* 0x080fe20000400000 */
[----:B------:R-:W-:Y:S01]  /*7ff0*/  F2FP.BF16.F32.PACK_AB R29, RZ, R29 ;  /* 0x0000001dff1d723e */ /* 0x000fe200000010ff */
[----:B------:R-:W-:Y:S01]  /*8000*/  FMUL R38, R38, R120 ;  /* 0x0000007826267220 */ /* 0x000fe20000400000 */
[----:B------:R-:W-:Y:S01]  /*8010*/  F2FP.BF16.F32.PACK_AB R30, RZ, R30 ;  /* 0x0000001eff1e723e */ /* 0x000fe200000010ff */
[-C--:B------:R-:W-:Y:S01]  /*8020*/  FMUL R39, R39, R120.reuse ;  /* 0x0000007827277220 */ /* 0x080fe20000400000 */
[----:B------:R-:W-:Y:S01]  /*8030*/  F2FP.BF16.F32.PACK_AB R31, RZ, R31 ;  /* 0x0000001fff1f723e */ /* 0x000fe200000010ff */
[----:B------:R-:W-:Y:S01]  /*8040*/  @P4 STG.E.U16 desc[UR36][R8.64+0xa2], R113 ;  /* 0x0000a27108004986 */ /* 0x000fe2000c101524 */
[C---:B------:R-:W-:Y:S01]  /*8050*/  ISETP.GT.AND P4, PT, R3.reuse, 0x58, P0 ;  /* 0x000000580300780c */ /* 0x040fe20000784270 */
[----:B------:R-:W-:Y:S01]  /*8060*/  FMUL R40, R40, R120 ;  /* 0x0000007828287220 */ /* 0x000fe20000400000 */
[----:B------:R-:W-:Y:S01]  /*8070*/  F2FP.BF16.F32.PACK_AB R32, RZ, R32 ;  /* 0x00000020ff20723e */ /* 0x000fe200000010ff */
[----:B------:R-:W-:Y:S01]  /*8080*/  @P3 STG.E.U16 desc[UR36][R10.64+0xa0], R114 ;  /* 0x0000a0720a003986 */ /* 0x000fe2000c101524 */
[----:B------:R-:W-:Y:S01]  /*8090*/  ISETP.GT.AND P3, PT, R3, 0x59, P0 ;  /* 0x000000590300780c */ /* 0x000fe20000764270 */
[-C--:B------:R-:W-:Y:S01]  /*80a0*/  FMUL R41, R41, R120.reuse ;  /* 0x0000007829297220 */ /* 0x080fe20000400000 */
[C---:B------:R-:W-:Y:S01]  /*80b0*/  ISETP.GT.AND P0, PT, R123.reuse, 0x88, PT ;  /* 0x000000887b00780c */ /* 0x040fe20003f04270 */
[----:B------:R-:W-:Y:S01]  /*80c0*/  @P1 STG.E.U16 desc[UR36][R10.64+0xa2], R115 ;  /* 0x0000a2730a001986 */ /* 0x000fe2000c101524 */
[----:B------:R-:W-:Y:S01]  /*80d0*/  ISETP.GT.AND P1, PT, R123, 0x80, PT ;  /* 0x000000807b00780c */ /* 0x000fe20003f24270 */
[-C--:B------:R-:W-:Y:S01]  /*80e0*/  FMUL R42, R42, R120.reuse ;  /* 0x000000782a2a7220 */ /* 0x080fe20000400000 */
[----:B------:R-:W-:Y:S01]  /*80f0*/  F2FP.BF16.F32.PACK_AB R33, RZ, R33 ;  /* 0x00000021ff21723e */ /* 0x000fe200000010ff */
[----:B------:R-:W-:Y:S01]  /*8100*/  FMUL R43, R43, R120 ;  /* 0x000000782b2b7220 */ /* 0x000fe20000400000 */
[----:B------:R-:W-:Y:S01]  /*8110*/  F2FP.BF16.F32.PACK_AB R34, RZ, R34 ;  /* 0x00000022ff22723e */ /* 0x000fe200000010ff */
[----:B------:R-:W-:Y:S01]  /*8120*/  @P4 STG.E.U16 desc[UR36][R8.64+0xb0], R116 ;  /* 0x0000b07408004986 */ /* 0x000fe2000c101524 */
[C---:B------:R-:W-:Y:S01]  /*8130*/  ISETP.GT.AND P4, PT, R3.reuse, RZ, P1 ;  /* 0x000000ff0300720c */ /* 0x040fe20000f84270 */
[-C--:B------:R-:W-:Y:S01]  /*8140*/  FMUL R44, R44, R120.reuse ;  /* 0x000000782c2c7220 */ /* 0x080fe20000400000 */
[----:B------:R-:W-:Y:S01]  /*8150*/  F2FP.BF16.F32.PACK_AB R35, RZ, R35 ;  /* 0x00000023ff23723e */ /* 0x000fe200000010ff */
[----:B------:R0:W-:Y:S01]  /*8160*/  @P3 STG.E.U16 desc[UR36][R8.64+0xb2], R117 ;  /* 0x0000b27508003986 */ /* 0x0001e2000c101524 */
[----:B------:R-:W-:Y:S01]  /*8170*/  ISETP.GT.AND P3, PT, R3, 0x1, P1 ;  /* 0x000000010300780c */ /* 0x000fe20000f64270 */
[----:B------:R-:W-:Y:S01]  /*8180*/  FMUL R45, R45, R120 ;  /* 0x000000782d2d7220 */ /* 0x000fe20000400000 */
[----:B------:R-:W-:Y:S01]  /*8190*/  F2FP.BF16.F32.PACK_AB R36, RZ, R36 ;  /* 0x00000024ff24723e */ /* 0x000fe200000010ff */
[----:B------:R-:W-:Y:S01]  /*81a0*/  @P5 STG.E.U16 desc[UR36][R10.64+0xb0], R118 ;  /* 0x0000b0760a005986 */ /* 0x000fe2000c101524 */
[----:B------:R-:W-:Y:S01]  /*81b0*/  F2FP.BF16.F32.PACK_AB R37, RZ, R37 ;  /* 0x00000025ff25723e */ /* 0x000fe200000010ff */
[----:B------:R-:W-:Y:S01]  /*81c0*/  FMUL R46, R46, R120 ;  /* 0x000000782e2e7220 */ /* 0x000fe20000400000 */
[----:B------:R-:W-:Y:S01]  /*81d0*/  F2FP.BF16.F32.PACK_AB R38, RZ, R38 ;  /* 0x00000026ff26723e */ /* 0x000fe200000010ff */
[----:B------:R-:W-:Y:S01]  /*81e0*/  @P2 STG.E.U16 desc[UR36][R10.64+0xb2], R119 ;  /* 0x0000b2770a002986 */ /* 0x000fe2000c101524 */
[----:B------:R-:W-:Y:S01]  /*81f0*/  ISETP.GT.AND P2, PT, R3, RZ, P0 ;  /* 0x000000ff0300720c */ /* 0x000fe20000744270 */
[-C--:B------:R-:W-:Y:S01]  /*8200*/  FMUL R47, R47, R120.reuse ;  /* 0x000000782f2f7220 */ /* 0x080fe20000400000 */
[----:B------:R-:W-:Y:S01]  /*8210*/  F2FP.BF16.F32.PACK_AB R39, RZ, R39 ;  /* 0x00000027ff27723e */ /* 0x000fe200000010ff */
[----:B------:R-:W-:Y:S01]  /*8220*/  FMUL R48, R48, R120 ;  /* 0x0000007830307220 */ /* 0x000fe20000400000 */
[----:B0-----:R-:W-:Y:S01]  /*8230*/  LEA R8, P5, R4, R8, 0x8 ;  /* 0x0000000804087211 */ /* 0x001fe200078a40ff */
[----:B------:R-:W-:Y:S01]  /*8240*/  FMUL R49, R49, R120 ;  /* 0x0000007831317220 */ /* 0x000fe20000400000 */
[----:B------:R-:W-:Y:S01]  /*8250*/  F2FP.BF16.F32.PACK_AB R40, RZ, R40 ;  /* 0x00000028ff28723e */ /* 0x000fe200000010ff */
[-C--:B------:R-:W-:Y:S01]  /*8260*/  FMUL R50, R50, R120.reuse ;  /* 0x0000007832327220 */ /* 0x080fe20000400000 */
[----:B------:R-:W-:Y:S01]  /*8270*/  LEA.HI.X R9, R4, R9, R5, 0x8, P5 ;  /* 0x0000000904097211 */ /* 0x000fe200028f4405 */
        /* <DEDUP_REMOVED lines=9> */
[----:B------:R-:W-:Y:S01]  /*8310*/  IADD3 R4, P3, R7, R8, RZ ;  /* 0x0000000807047210 */ /* 0x000fe20007f7e0ff */
[-C--:B------:R-:W-:Y:S01]  /*8320*/  FMUL R54, R54, R120.reuse ;  /* 0x0000007836367220 */ /* 0x080fe20000400000 */
[----:B------:R-:W-:Y:S01]  /*8330*/  F2FP.BF16.F32.PACK_AB R43, RZ, R43 ;  /* 0x0000002bff2b723e */ /* 0x000fe200000010ff */
[----:B------:R-:W-:Y:S01]  /*8340*/  FMUL R55, R55, R120 ;  /* 0x0000007837377220 */ /* 0x000fe20000400000 */
[----:B------:R-:W-:Y:S01]  /*8350*/  F2FP.BF16.F32.PACK_AB R44, RZ, R44 ;  /* 0x0000002cff2c723e */ /* 0x000fe200000010ff */
[--C-:B------:R-:W-:Y:S01]  /*8360*/  IMAD.X R5, R6, 0x1, R9.reuse, P3 ;  /* 0x0000000106057824 */ /* 0x100fe200018e0609 */
[C---:B------:R-:W-:Y:S01]  /*8370*/  ISETP.GT.AND P3, PT, R3.reuse, 0x9, P1 ;  /* 0x000000090300780c */ /* 0x040fe20000f64270 */
[-C--:B------:R-:W-:Y:S01]  /*8380*/  FMUL R56, R56, R120.reuse ;  /* 0x0000007838387220 */ /* 0x080fe20000400000 */
[----:B------:R-:W-:Y:S01]  /*8390*/  F2FP.BF16.F32.PACK_AB R45, RZ, R45 ;  /* 0x0000002dff2d723e */ /* 0x000fe200000010ff */
[--C-:B------:R-:W-:Y:S01]  /*83a0*/  @P4 IMAD.MOV.U32 R6, RZ, RZ, R8.reuse ;  /* 0x000000ffff064224 */ /* 0x100fe200078e0008 */
[----:B------:R-:W-:Y:S01]  /*83b0*/  @P2 STG.E.U16 desc[UR36][R4.64], R26 ;  /* 0x0000001a04002986 */ /* 0x000fe2000c101524 */
[--C-:B------:R-:W-:Y:S01]  /*83c0*/  @P4 IMAD.MOV.U32 R7, RZ, RZ, R9.reuse ;  /* 0x000000ffff074224 */ /* 0x100fe200078e0009 */
[----:B------:R-:W-:Y:S01]  /*83d0*/  ISETP.GT.AND P2, PT, R3, 0x8, P0 ;  /* 0x000000080300780c */ /* 0x000fe20000744270 */
[-C--:B------:R-:W-:Y:S01]  /*83e0*/  FMUL R57, R57, R120.reuse ;  /* 0x0000007839397220 */ /* 0x080fe20000400000 */
[----:B------:R-:W-:Y:S01]  /*83f0*/  @P5 STG.E.U16 desc[UR36][R4.64+0x2], R27 ;  /* 0x0000021b04005986 */ /* 0x000fe2000c101524 */
[C---:B------:R-:W-:Y:S01]  /*8400*/  ISETP.GT.AND P5, PT, R3.reuse, 0x9, P0 ;  /* 0x000000090300780c */ /* 0x040fe200007a4270 */
[----:B------:R-:W-:Y:S01]  /*8410*/  FMUL R58, R58, R120 ;  /* 0x000000783a3a7220 */ /* 0x000fe20000400000 */
[----:B------:R-:W-:Y:S01]  /*8420*/  F2FP.BF16.F32.PACK_AB R46, RZ, R46 ;  /* 0x0000002eff2e723e */ /* 0x000fe200000010ff */
[----:B------:R0:W-:Y:S01]  /*8430*/  @P4 STG.E.U16 desc[UR36][R6.64+0x10], R28 ;  /* 0x0000101c06004986 */ /* 0x0001e2000c101524 */
        /* <DEDUP_REMOVED lines=9> */
[----:B------:R-:W-:Y:S01]  /*84d0*/  FMUL R63, R63, R120 ;  /* 0x000000783f3f7220 */ /* 0x000fe20000400000 */
[----:B------:R-:W-:Y:S01]  /*84e0*/  F2FP.BF16.F32.PACK_AB R51, RZ, R51 ;  /* 0x00000033ff33723e */ /* 0x000fe200000010ff */
[--C-:B0-----:R-:W-:Y:S01]  /*84f0*/  @P3 IMAD.MOV.U32 R6, RZ, RZ, R8.reuse ;  /* 0x000000ffff063224 */ /* 0x101fe200078e0008 */
[----:B------:R-:W-:Y:S01]  /*8500*/  F2FP.BF16.F32.PACK_AB R52, RZ, R52 ;  /* 0x00000034ff34723e */ /* 0x000fe200000010ff */
[--C-:B------:R-:W-:Y:S01]  /*8510*/  @P3 IMAD.MOV.U32 R7, RZ, RZ, R9.reuse ;  /* 0x000000ffff073224 */ /* 0x100fe200078e0009 */
[----:B------:R-:W-:Y:S01]  /*8520*/  F2FP.BF16.F32.PACK_AB R53, RZ, R53 ;  /* 0x00000035ff35723e */ /* 0x000fe200000010ff */
[----:B------:R-:W-:Y:S01]  /*8530*/  FMUL R64, R64, R120 ;  /* 0x0000007840407220 */ /* 0x000fe20000400000 */
[----:B------:R-:W-:Y:S01]  /*8540*/  F2FP.BF16.F32.PACK_AB R54, RZ, R54 ;  /* 0x00000036ff36723e */ /* 0x000fe200000010ff */
[-C--:B------:R-:W-:Y:S01]  /*8550*/  FMUL R65, R65, R120.reuse ;  /* 0x0000007841417220 */ /* 0x080fe20000400000 */
[----:B------:R0:W-:Y:S01]  /*8560*/  @P3 STG.E.U16 desc[UR36][R6.64+0x12], R29 ;  /* 0x0000121d06003986 */ /* 0x0001e2000c101524 */
        /* <DEDUP_REMOVED lines=11> */
[----:B0-----:R-:W-:Y:S01]  /*8620*/  @P4 IMAD.MOV.U32 R6, RZ, RZ, R8 ;  /* 0x000000ffff064224 */ /* 0x001fe200078e0008 */
[----:B------:R-:W-:Y:S01]  /*8630*/  F2FP.BF16.F32.PACK_AB R58, RZ, R58 ;  /* 0x0000003aff3a723e */ /* 0x000fe200000010ff */
[----:B------:R-:W-:Y:S01]  /*8640*/  @P4 IMAD.MOV.U32 R7, RZ, RZ, R9 ;  /* 0x000000ffff074224 */ /* 0x000fe200078e0009 */
[----:B------:R-:W-:Y:S01]  /*8650*/  F2FP.BF16.F32.PACK_AB R59, RZ, R59 ;  /* 0x0000003bff3b723e */ /* 0x000fe200000010ff */
[----:B------:R-:W-:Y:S01]  /*8660*/  FMUL R69, R69, R120 ;  /* 0x0000007845457220 */ /* 0x000fe20000400000 */
[----:B------:R-:W-:Y:S01]  /*8670*/  F2FP.BF16.F32.PACK_AB R60, RZ, R60 ;  /* 0x0000003cff3c723e */ /* 0x000fe200000010ff */
[-C--:B------:R-:W-:Y:S01]  /*8680*/  FMUL R70, R70, R120.reuse ;  /* 0x0000007846467220 */ /* 0x080fe20000400000 */
[----:B------:R0:W-:Y:S01]  /*8690*/  @P4 STG.E.U16 desc[UR36][R6.64+0x20], R32 ;  /* 0x0000202006004986 */ /* 0x0001e2000c101524 */
[----:B------:R-:W-:Y:S01]  /*86a0*/  ISETP.GT.AND P4, PT, R3, 0x18, P1 ;  /* 0x000000180300780c */ /* 0x000fe20000f84270 */
[----:B------:R-:W-:Y:S01]  /*86b0*/  FMUL R71, R71, R120 ;  /* 0x0000007847477220 */ /* 0x000fe20000400000 */
[----:B------:R-:W-:-:S02]  /*86c0*/  F2FP.BF16.F32.PACK_AB R61, RZ, R61 ;  /* 0x0000003dff3d723e */ /* 0x000fc400000010ff */
[----:B------:R-:W-:Y:S02]  /*86d0*/  F2FP.BF16.F32.PACK_AB R62, RZ, R62 ;  /* 0x0000003eff3e723e */ /* 0x000fe400000010ff */
[----:B------:R-:W-:Y:S02]  /*86e0*/  F2FP.BF16.F32.PACK_AB R63, RZ, R63 ;  /* 0x0000003fff3f723e */ /* 0x000fe400000010ff */
[----:B------:R-:W-:Y:S02]  /*86f0*/  F2FP.BF16.F32.PACK_AB R64, RZ, R64 ;  /* 0x00000040ff40723e */ /* 0x000fe400000010ff */
[----:B------:R-:W-:Y:S01]  /*8700*/  F2FP.BF16.F32.PACK_AB R65, RZ, R65 ;  /* 0x00000041ff41723e */ /* 0x000fe200000010ff */
[----:B0-----:R-:W-:Y:S01]  /*8710*/  @P3 IMAD.MOV.U32 R6, RZ, RZ, R8 ;  /* 0x000000ffff063224 */ /* 0x001fe200078e0008 */
[----:B------:R-:W-:Y:S01]  /*8720*/  F2FP.BF16.F32.PACK_AB R66, RZ, R66 ;  /* 0x00000042ff42723e */ /* 0x000fe200000010ff */
[----:B------:R-:W-:Y:S01]  /*8730*/  @P3 IMAD.MOV.U32 R7, RZ, RZ, R9 ;  /* 0x000000ffff073224 */ /* 0x000fe200078e0009 */
[----:B------:R-:W-:-:S02]  /*8740*/  F2FP.BF16.F32.PACK_AB R67, RZ, R67 ;  /* 0x00000043ff43723e */ /* 0x000fc400000010ff */
[----:B------:R-:W-:Y:S02]  /*8750*/  F2FP.BF16.F32.PACK_AB R68, RZ, R68 ;  /* 0x00000044ff44723e */ /* 0x000fe400000010ff */
[----:B------:R0:W-:Y:S01]  /*8760*/  @P3 STG.E.U16 desc[UR36][R6.64+0x22], R33 ;  /* 0x0000222106003986 */ /* 0x0001e2000c101524 */
[C---:B------:R-:W-:Y:S02]  /*8770*/  ISETP.GT.AND P3, PT, R3.reuse, 0x19, P1 ;  /* 0x000000190300780c */ /* 0x040fe40000f64270 */
[----:B------:R-:W-:Y:S01]  /*8780*/  F2FP.BF16.F32.PACK_AB R69, RZ, R69 ;  /* 0x00000045ff45723e */ /* 0x000fe200000010ff */
[----:B------:R-:W-:Y:S01]  /*8790*/  @P2 STG.E.U16 desc[UR36][R4.64+0x20], R34 ;  /* 0x0000202204002986 */ /* 0x000fe2000c101524 */
[C---:B------:R-:W-:Y:S02]  /*87a0*/  ISETP.GT.AND P2, PT, R3.reuse, 0x18, P0 ;  /* 0x000000180300780c */ /* 0x040fe40000744270 */
[----:B------:R-:W-:Y:S01]  /*87b0*/  F2FP.BF16.F32.PACK_AB R70, RZ, R70 ;  /* 0x00000046ff46723e */ /* 0x000fe200000010ff */
[----:B------:R-:W-:Y:S01]  /*87c0*/  @P5 STG.E.U16 desc[UR36][R4.64+0x22], R35 ;  /* 0x0000222304005986 */ /* 0x000fe2000c101524 */
[----:B------:R-:W-:-:S02]  /*87d0*/  ISETP.GT.AND P5, PT, R3, 0x19, P0 ;  /* 0x000000190300780c */ /* 0x000fc400007a4270 */
[----:B------:R-:W-:Y:S01]  /*87e0*/  F2FP.BF16.F32.PACK_AB R71, RZ, R71 ;  /* 0x00000047ff47723e */ /* 0x000fe200000010ff */
[----:B0-----:R-:W-:Y:S01]  /*87f0*/  @P4 IMAD.MOV.U32 R6, RZ, RZ, R8 ;  /* 0x000000ffff064224 */ /* 0x001fe200078e0008 */
[----:B------:R-:W-:-:S05]  /*8800*/  @P4 MOV R7, R9 ;  /* 0x0000000900074202 */ /* 0x000fca0000000f00 */
[----:B------:R0:W-:Y:S01]  /*8810*/  @P4 STG.E.U16 desc[UR36][R6.64+0x30], R36 ;  /* 0x0000302406004986 */ /* 0x0001e2000c101524 */
[----:B------:R-:W-:Y:S01]  /*8820*/  ISETP.GT.AND P4, PT, R3, 0x20, P1 ;  /* 0x000000200300780c */ /* 0x000fe20000f84270 */
[----:B0-----:R-:W-:Y:S02]  /*8830*/  @P3 IMAD.MOV.U32 R6, RZ, RZ, R8 ;  /* 0x000000ffff063224 */ /* 0x001fe400078e0008 */
[----:B------:R-:W-:-:S05]  /*8840*/  @P3 IMAD.MOV.U32 R7, RZ, RZ, R9 ;  /* 0x000000ffff073224 */ /* 0x000fca00078e0009 */
[----:B------:R0:W-:Y:S01]  /*8850*/  @P3 STG.E.U16 desc[UR36][R6.64+0x32], R37 ;  /* 0x0000322506003986 */ /* 0x0001e2000c101524 */
[----:B------:R-:W-:-:S03]  /*8860*/  ISETP.GT.AND P3, PT, R3, 0x21, P1 ;  /* 0x000000210300780c */ /* 0x000fc60000f64270 */
[----:B------:R-:W-:Y:S01]  /*8870*/  @P2 STG.E.U16 desc[UR36][R4.64+0x30], R38 ;  /* 0x0000302604002986 */ /* 0x000fe2000c101524 */
[----:B------:R-:W-:-:S03]  /*8880*/  ISETP.GT.AND P2, PT, R3, 0x20, P0 ;  /* 0x000000200300780c */ /* 0x000fc60000744270 */
[----:B------:R-:W-:Y:S01]  /*8890*/  @P5 STG.E.U16 desc[UR36][R4.64+0x32], R39 ;  /* 0x0000322704005986 */ /* 0x000fe2000c101524 */
[----:B------:R-:W-:Y:S01]  /*88a0*/  ISETP.GT.AND P5, PT, R3, 0x21, P0 ;  /* 0x000000210300780c */ /* 0x000fe200007a4270 */
[----:B0-----:R-:W-:Y:S02]  /*88b0*/  @P4 IMAD.MOV.U32 R6, RZ, RZ, R8 ;  /* 0x000000ffff064224 */ /* 0x001fe400078e0008 */
[----:B------:R-:W-:-:S05]  /*88c0*/  @P4 IMAD.MOV.U32 R7, RZ, RZ, R9 ;  /* 0x000000ffff074224 */ /* 0x000fca00078e0009 */
        /* <DEDUP_REMOVED lines=25> */
[----:B------:R-:W-:Y:S02]  /*8a60*/  ISETP.GT.AND P4, PT, R3, 0x38, P1 ;  /* 0x000000380300780c */ /* 0x000fe40000f84270 */
[----:B0-----:R-:W-:Y:S01]  /*8a70*/  @P3 MOV R6, R8 ;  /* 0x0000000800063202 */ /* 0x001fe20000000f00 */
        /* <DEDUP_REMOVED lines=35> */
[----:B0-----:R-:W-:Y:S01]  /*8cb0*/  @P3 IMAD.MOV.U32 R6, RZ, RZ, R8 ;  /* 0x000000ffff063224 */ /* 0x001fe200078e0008 */
[----:B------:R-:W-:-:S05]  /*8cc0*/  @P3 MOV R7, R9 ;  /* 0x0000000900073202 */ /* 0x000fca0000000f00 */
        /* <DEDUP_REMOVED lines=9> */
[C---:B------:R-:W-:Y:S02]  /*8d60*/  ISETP.GT.AND P4, PT, R3.reuse, 0x51, P0 ;  /* 0x000000510300780c */ /* 0x040fe40000784270 */
[----:B------:R-:W-:Y:S01]  /*8d70*/  ISETP.GT.AND P0, PT, R3, 0x59, P0 ;  /* 0x000000590300780c */ /* 0x000fe20000704270 */
[----:B0-----:R-:W-:Y:S02]  /*8d80*/  @P3 IMAD.MOV.U32 R6, RZ, RZ, R8 ;  /* 0x000000ffff063224 */ /* 0x001fe400078e0008 */
[----:B------:R-:W-:-:S05]  /*8d90*/  @P3 IMAD.MOV.U32 R7, RZ, RZ, R9 ;  /* 0x000000ffff073224 */ /* 0x000fca00078e0009 */
[----:B------:R0:W-:Y:S01]  /*8da0*/  @P3 STG.E.U16 desc[UR36][R6.64+0xa2], R65 ;  /* 0x0000a24106003986 */ /* 0x0001e2000c101524 */
[C---:B------:R-:W-:Y:S02]  /*8db0*/  ISETP.GT.AND P3, PT, R3.reuse, 0x58, P1 ;  /* 0x000000580300780c */ /* 0x040fe40000f64270 */
[----:B------:R-:W-:Y:S01]  /*8dc0*/  ISETP.GT.AND P1, PT, R3, 0x59, P1 ;  /* 0x000000590300780c */ /* 0x000fe20000f24270 */
[----:B------:R-:W-:Y:S04]  /*8dd0*/  @P2 STG.E.U16 desc[UR36][R4.64+0xa0], R66 ;  /* 0x0000a04204002986 */ /* 0x000fe8000c101524 */
[----:B------:R-:W-:Y:S06]  /*8de0*/  @P4 STG.E.U16 desc[UR36][R4.64+0xa2], R67 ;  /* 0x0000a24304004986 */ /* 0x000fec000c101524 */
[----:B0-----:R-:W-:-:S02]  /*8df0*/  @P3 IMAD.MOV.U32 R6, RZ, RZ, R8 ;  /* 0x000000ffff063224 */ /* 0x001fc400078e0008 */
[----:B------:R-:W-:-:S05]  /*8e00*/  @P3 IMAD.MOV.U32 R7, RZ, RZ, R9 ;  /* 0x000000ffff073224 */ /* 0x000fca00078e0009 */
[----:B------:R0:W-:Y:S04]  /*8e10*/  @P3 STG.E.U16 desc[UR36][R6.64+0xb0], R68 ;  /* 0x0000b04406003986 */ /* 0x0001e8000c101524 */
[----:B------:R1:W-:Y:S04]  /*8e20*/  @P1 STG.E.U16 desc[UR36][R8.64+0xb2], R69 ;  /* 0x0000b24508001986 */ /* 0x0003e8000c101524 */
[----:B------:R1:W-:Y:S01]  /*8e30*/  @P5 STG.E.U16 desc[UR36][R4.64+0xb0], R70 ;  /* 0x0000b04604005986 */ /* 0x0003e2000c101524 */
[----:B0-----:R-:W-:Y:S02]  /*8e40*/  @P0 IMAD.MOV.U32 R6, RZ, RZ, R4 ;  /* 0x000000ffff060224 */ /* 0x001fe400078e0004 */
[----:B------:R-:W-:-:S05]  /*8e50*/  @P0 IMAD.MOV.U32 R7, RZ, RZ, R5 ;  /* 0x000000ffff070224 */ /* 0x000fca00078e0005 */
[----:B------:R1:W-:Y:S02]  /*8e60*/  @P0 STG.E.U16 desc[UR36][R6.64+0xb2], R71 ;  /* 0x0000b24706000986 */ /* 0x0003e4000c101524 */
.L_x_225:
[----:B------:R-:W-:Y:S05]  /*8e70*/  BSYNC B0 ;  /* 0x0000000000007941 */ /* 0x000fea0003800000 */
.L_x_35:
[----:B------:R-:W-:Y:S01]  /*8e80*/  ULDC UR4, c[0x0][0xc] ;  /* 0x0000030000047ab9 */ /* 0x000fe20000000800 */
[----:B------:R-:W-:Y:S01]  /*8e90*/  ULDC UR5, c[0x0][0x10] ;  /* 0x0000040000057ab9 */ /* 0x000fe20000000800 */
[----:B------:R-:W2:Y:S01]  /*8ea0*/  LDC R3, c[0x0][0x14] ;  /* 0x00000500ff037b82 */ /* 0x000ea20000000800 */
[----:B------:R-:W-:Y:S01]  /*8eb0*/  UIMAD.WIDE.U32 UR4, UR4, UR5, URZ ;  /* 0x00000005040472a5 */ /* 0x000fe2000f8e003f */
[----:B------:R-:W-:Y:S02]  /*8ec0*/  IMAD.MOV.U32 R123, RZ, RZ, -0x1 ;  /* 0xffffffffff7b7424 */ /* 0x000fe400078e00ff */
[----:B------:R-:W-:-:S03]  /*8ed0*/  IMAD.MOV.U32 R121, RZ, RZ, -0x1 ;  /* 0xffffffffff797424 */ /* 0x000fc600078e00ff */
[----:B--2---:R-:W-:-:S04]  /*8ee0*/  IMAD.WIDE.U32 R16, R3, UR4, R16 ;  /* 0x0000000403107c25 */ /* 0x004fc8000f8e0010 */
[----:B------:R-:W-:Y:S01]  /*8ef0*/  IMAD R3, R3, UR5, RZ ;  /* 0x0000000503037c24 */ /* 0x000fe2000f8e02ff */
[----:B------:R-:W-:Y:S02]  /*8f00*/  ULDC.64 UR4, c[0x0][0x650] ;  /* 0x0001940000047ab9 */ /* 0x000fe40000000a00 */
[----:B------:R-:W-:Y:S01]  /*8f10*/  ISETP.GE.U32.AND P0, PT, R16, UR4, PT ;  /* 0x0000000410007c0c */ /* 0x000fe2000bf06070 */
[--C-:B------:R-:W-:Y:S01]  /*8f20*/  IMAD.IADD R17, R17, 0x1, R3.reuse ;  /* 0x0000000111117824 */ /* 0x100fe200078e0203 */
[----:B------:R-:W-:-:S04]  /*8f30*/  PRMT R3, RZ, 0x7610, R3 ;  /* 0x00007610ff037816 */ /* 0x000fc80000000003 */
[----:B------:R-:W-:-:S13]  /*8f40*/  ISETP.GE.U32.AND.EX P0, PT, R17, UR5, PT, P0 ;  /* 0x0000000511007c0c */ /* 0x000fda000bf06100 */
[----:B------:R-:W-:Y:S05]  /*8f50*/  @P0 BRA `(.L_x_226) ;  /* 0x0000000400640947 */ /* 0x000fea0003800000 */
[----:B------:R-:W2:Y:S01]  /*8f60*/  S2R R12, SR_CTAID.X ;  /* 0x00000000000c7919 */ /* 0x000ea20000002500 */
[----:B------:R-:W3:Y:S01]  /*8f70*/  LDC.64 R10, c[0x0][0x628] ;  /* 0x00018a00ff0a7b82 */ /* 0x000ee20000000a00 */
[----:B------:R-:W-:Y:S01]  /*8f80*/  ULDC UR4, c[0x0][0x150] ;  /* 0x0000540000047ab9 */ /* 0x000fe20000000800 */
[----:B01----:R-:W-:Y:S01]  /*8f90*/  IMAD.MOV.U32 R8, RZ, RZ, R16 ;  /* 0x000000ffff087224 */ /* 0x003fe200078e0010 */
[----:B------:R-:W0:Y:S01]  /*8fa0*/  S2R R24, SR_CTAID.Y ;  /* 0x0000000000187919 */ /* 0x000e220000002600 */
[----:B------:R-:W-:-:S04]  /*8fb0*/  MOV R9, R17 ;  /* 0x0000001100097202 */ /* 0x000fc80000000f00 */
[----:B------:R-:W1:Y:S08]  /*8fc0*/  LDC R21, c[0x0][0x144] ;  /* 0x00005100ff157b82 */ /* 0x000e700000000800 */
[----:B------:R-:W0:Y:S08]  /*8fd0*/  LDC R0, c[0x0][0x630] ;  /* 0x00018c00ff007b82 */ /* 0x000e300000000800 */
[----:B------:R-:W0:Y:S01]  /*8fe0*/  LDC.64 R14, c[0x0][0x620] ;  /* 0x00018800ff0e7b82 */ /* 0x000e220000000a00 */
[----:B---3--:R-:W-:-:S04]  /*8ff0*/  ISETP.NE.U32.AND P0, PT, R10, RZ, PT ;  /* 0x000000ff0a00720c */ /* 0x008fc80003f05070 */
[----:B------:R-:W-:Y:S02]  /*9000*/  ISETP.NE.AND.EX P0, PT, R11, RZ, PT, P0 ;  /* 0x000000ff0b00720c */ /* 0x000fe40003f05300 */
[----:B--2---:R-:W-:-:S05]  /*9010*/  I2FP.F32.U32 R3, R12 ;  /* 0x0000000c00037245 */ /* 0x004fca0000201000 */
[----:B------:R-:W-:-:S04]  /*9020*/  FMUL R3, R3, UR4 ;  /* 0x0000000403037c20 */ /* 0x000fc80008400000 */
[----:B------:R2:W3:Y:S02]  /*9030*/  F2I.U32.TRUNC.NTZ R20, R3 ;  /* 0x0000000300147305 */ /* 0x0004e4000020f000 */
[----:B-1----:R-:W-:Y:S05]  /*9040*/  @!P0 BRA `(.L_x_227) ;  /* 0x0000000000288947 */ /* 0x002fea0003800000 */
[----:B--2---:R-:W1:Y:S02]  /*9050*/  LDC R3, c[0x0][0x634] ;  /* 0x00018d00ff037b82 */ /* 0x004e640000000800 */
[----:B-1----:R-:W-:-:S05]  /*9060*/  IADD3 R3, P0, R16, R3, RZ ;  /* 0x0000000310037210 */ /* 0x002fca0007f1e0ff */
        /* <DEDUP_REMOVED lines=8> */
.L_x_227:
[----:B------:R-:W1:Y:S01]  /*90f0*/  LDC.64 R28, c[0x0][0x640] ;  /* 0x00019000ff1c7b82 */ /* 0x000e620000000a00 */
[-CC-:B0-----:R-:W-:Y:S01]  /*9100*/  SHF.R.U64 R121, R8, R0.reuse, R9.reuse ;  /* 0x0000000008797219 */ /* 0x181fe20000001209 */
[----:B---3--:R-:W-:Y:S01]  /*9110*/  IMAD.MOV R20, RZ, RZ, -R20 ;  /* 0x000000ffff147224 */ /* 0x008fe200078e0a14 */
[----:B------:R-:W-:Y:S01]  /*9120*/  SHF.R.U32.HI R0, RZ, R0, R9 ;  /* 0x00000000ff007219 */ /* 0x000fe20000011609 */
[----:B------:R-:W-:Y:S01]  /*9130*/  ULDC UR4, c[0x0][0x154] ;  /* 0x0000550000047ab9 */ /* 0x000fe20000000800 */
[----:B--2---:R-:W-:Y:S01]  /*9140*/  IADD3 R3, P0, RZ, -R121, RZ ;  /* 0x80000079ff037210 */ /* 0x004fe20007f1e0ff */
[----:B------:R-:W-:Y:S02]  /*9150*/  IMAD R21, R21, R20, R12 ;  /* 0x0000001415157224 */ /* 0x000fe400078e020c */
[----:B------:R-:W0:Y:S01]  /*9160*/  LDC R6, c[0x0][0x618] ;  /* 0x00018600ff067b82 */ /* 0x000e220000000800 */
[----:B------:R-:W-:Y:S02]  /*9170*/  IMAD.MOV.U32 R7, RZ, RZ, 0x1 ;  /* 0x00000001ff077424 */ /* 0x000fe400078e00ff */
[----:B------:R-:W-:-:S04]  /*9180*/  IMAD.X R5, RZ, RZ, ~R0, P0 ;  /* 0x000000ffff057224 */ /* 0x000fc800000e0e00 */
[-C--:B------:R-:W-:Y:S01]  /*9190*/  IMAD R0, R5, R14.reuse, RZ ;  /* 0x0000000e05007224 */ /* 0x080fe200078e02ff */
[----:B------:R-:W2:Y:S01]  /*91a0*/  LDC R8, c[0x0][0x608] ;  /* 0x00018200ff087b82 */ /* 0x000ea20000000800 */
[----:B------:R-:W-:-:S04]  /*91b0*/  IMAD.WIDE.U32 R4, R3, R14, R16 ;  /* 0x0000000e03047225 */ /* 0x000fc800078e0010 */
[----:B------:R-:W-:Y:S01]  /*91c0*/  IMAD R3, R3, R15, R0 ;  /* 0x0000000f03037224 */ /* 0x000fe200078e0200 */
[----:B------:R-:W-:Y:S02]  /*91d0*/  I2FP.F32.U32 R0, R24 ;  /* 0x0000001800007245 */ /* 0x000fe40000201000 */
[----:B------:R-:W3:Y:S01]  /*91e0*/  LDC R26, c[0x0][0x658] ;  /* 0x00019600ff1a7b82 */ /* 0x000ee20000000800 */
[----:B------:R-:W-:Y:S01]  /*91f0*/  IMAD.IADD R3, R5, 0x1, R3 ;  /* 0x0000000105037824 */ /* 0x000fe200078e0203 */
[----:B-1----:R-:W-:Y:S01]  /*9200*/  ISETP.NE.U32.AND P0, PT, R28, RZ, PT ;  /* 0x000000ff1c00720c */ /* 0x002fe20003f05070 */
[----:B------:R-:W-:Y:S01]  /*9210*/  FMUL R0, R0, UR4 ;  /* 0x0000000400007c20 */ /* 0x000fe20008400000 */
[----:B------:R-:W-:Y:S02]  /*9220*/  IMAD.MOV.U32 R5, RZ, RZ, -0x1 ;  /* 0xffffffffff057424 */ /* 0x000fe400078e00ff */
[----:B------:R-:W-:Y:S01]  /*9230*/  ISETP.NE.AND.EX P0, PT, R29, RZ, PT, P0 ;  /* 0x000000ff1d00720c */ /* 0x000fe20003f05300 */
[----:B------:R1:W1:Y:S01]  /*9240*/  F2I.U32.TRUNC.NTZ R13, R0 ;  /* 0x00000000000d7305 */ /* 0x000262000020f000 */
[----:B------:R-:W1:Y:S01]  /*9250*/  LDC R15, c[0x0][0x148] ;  /* 0x00005200ff0f7b82 */ /* 0x000e620000000800 */
[----:B0-----:R-:W-:-:S02]  /*9260*/  SHF.R.U64 R12, R4, R6, R3 ;  /* 0x00000006040c7219 */ /* 0x001fc40000001203 */
[----:B------:R-:W-:-:S05]  /*9270*/  SHF.R.U32.HI R3, RZ, R6, R3 ;  /* 0x00000006ff037219 */ /* 0x000fca0000011603 */
[----:B------:R-:W0:Y:S01]  /*9280*/  LDC R20, c[0x0][0x600] ;  /* 0x00018000ff147b82 */ /* 0x000e220000000800 */
[-CC-:B--2---:R-:W-:Y:S02]  /*9290*/  SHF.R.U64 R10, R12, R8.reuse, R3.reuse ;  /* 0x000000080c0a7219 */ /* 0x184fe40000001203 */
[----:B------:R-:W-:-:S05]  /*92a0*/  SHF.R.U32.HI R3, RZ, R8, R3 ;  /* 0x00000008ff037219 */ /* 0x000fca0000011603 */
[----:B------:R-:W2:Y:S01]  /*92b0*/  LDC R27, c[0x0][0x648] ;  /* 0x00019200ff1b7b82 */ /* 0x000ea20000000800 */
[-C--:B---3--:R-:W-:Y:S02]  /*92c0*/  SHF.L.U32 R4, R5, R26.reuse, RZ ;  /* 0x0000001a05047219 */ /* 0x088fe400000006ff */
[-CC-:B------:R-:W-:Y:S02]  /*92d0*/  SHF.R.U64 R14, R10, R26.reuse, R3.reuse ;  /* 0x0000001a0a0e7219 */ /* 0x180fe40000001203 */
[----:B------:R-:W-:Y:S02]  /*92e0*/  SHF.R.U32.HI R5, RZ, R26, R3 ;  /* 0x0000001aff057219 */ /* 0x000fe40000011603 */
[----:B------:R-:W-:Y:S01]  /*92f0*/  LOP3.LUT R25, RZ, R4, RZ, 0x33, !PT ;  /* 0x00000004ff197212 */ /* 0x000fe200078e33ff */
[----:B------:R-:W3:Y:S01]  /*9300*/  LDC R30, c[0x0][0x638] ;  /* 0x00018e00ff1e7b82 */ /* 0x000ee20000000800 */
[----:B------:R-:W-:Y:S01]  /*9310*/  SHF.L.U32 R26, R7, R26, RZ ;  /* 0x0000001a071a7219 */ /* 0x000fe200000006ff */
[----:B------:R-:W-:-:S06]  /*9320*/  IMAD.MOV.U32 R4, RZ, RZ, R14 ;  /* 0x000000ffff047224 */ /* 0x000fcc00078e000e */
[----:B------:R-:W0:Y:S01]  /*9330*/  LDC R31, c[0x0][0x610] ;  /* 0x00018400ff1f7b82 */ /* 0x000e220000000800 */
        /* <DEDUP_REMOVED lines=11> */
.L_x_228:
[----:B------:R-:W-:Y:S01]  /*93f0*/  ISETP.NE.AND P0, PT, R2, 0x1, PT ;  /* 0x000000010200780c */ /* 0x000fe20003f05270 */
[----:B0-----:R-:W-:Y:S01]  /*9400*/  VIADD R7, R20, 0xffffffff ;  /* 0xffffffff14077836 */ /* 0x001fe20000000000 */
[----:B-12---:R-:W-:Y:S01]  /*9410*/  SHF.R.U64 R0, R4, R27, R5 ;  /* 0x0000001b04007219 */ /* 0x006fe20000001205 */
[----:B------:R-:W-:Y:S01]  /*9420*/  IMAD.MOV.U32 R4, RZ, RZ, 0x1 ;  /* 0x00000001ff047424 */ /* 0x000fe200078e00ff */
[----:B------:R-:W-:Y:S02]  /*9430*/  IADD3 R13, -R13, RZ, RZ ;  /* 0x000000ff0d0d7210 */ /* 0x000fe40007ffe1ff */
[----:B------:R-:W-:Y:S01]  /*9440*/  LOP3.LUT R5, R10, R25, RZ, 0xc0, !PT ;  /* 0x000000190a057212 */ /* 0x000fe200078ec0ff */
[----:B------:R-:W-:Y:S01]  /*9450*/  IMAD.MOV R3, RZ, RZ, -R0 ;  /* 0x000000ffff037224 */ /* 0x000fe200078e0a00 */
[----:B------:R-:W-:-:S03]  /*9460*/  LOP3.LUT R12, R12, R7, RZ, 0xc0, !PT ;  /* 0x000000070c0c7212 */ /* 0x000fc600078ec0ff */
[----:B------:R-:W-:Y:S02]  /*9470*/  IMAD R0, R26, R0, R5 ;  /* 0x000000001a007224 */ /* 0x000fe400078e0205 */
[----:B------:R-:W-:Y:S02]  /*9480*/  @P0 IMAD R21, R15, R13, R24 ;  /* 0x0000000d0f150224 */ /* 0x000fe400078e0218 */
[----:B---3--:R-:W-:Y:S02]  /*9490*/  IMAD R3, R3, R30, R14 ;  /* 0x0000001e03037224 */ /* 0x008fe400078e020e */
[----:B------:R-:W-:Y:S02]  /*94a0*/  IMAD R0, R0, R31, R21 ;  /* 0x0000001f00007224 */ /* 0x000fe400078e0215 */
[----:B------:R-:W-:Y:S01]  /*94b0*/  IMAD R5, R3, R20, R12 ;  /* 0x0000001403057224 */ /* 0x000fe200078e020c */
[----:B------:R-:W-:-:S04]  /*94c0*/  PRMT R3, R4, 0x7610, R3 ;  /* 0x0000761004037816 */ /* 0x000fc80000000003 */
[----:B------:R-:W-:Y:S02]  /*94d0*/  SEL R123, R5, R0, !P0 ;  /* 0x00000000057b7207 */ /* 0x000fe40004000000 */
[----:B------:R-:W-:-:S07]  /*94e0*/  SEL R0, R0, R5, !P0 ;  /* 0x0000000500007207 */ /* 0x000fce0004000000 */
.L_x_226:
[----:B------:R-:W-:Y:S01]  /*94f0*/  LOP3.LUT P0, RZ, R3, 0xff, RZ, 0xc0, !PT ;  /* 0x000000ff03ff7812 */ /* 0x000fe2000780c0ff */
[----:B------:R-:W-:-:S12]  /*9500*/  IMAD.MOV.U32 R124, RZ, RZ, R0 ;  /* 0x000000ffff7c7224 */ /* 0x000fd800078e0000 */
[----:B------:R-:W-:Y:S05]  /*9510*/  @P0 BRA `(.L_x_229) ;  /* 0xffffff7c00800947 */ /* 0x000fea000383ffff */
[----:B------:R-:W-:Y:S05]  /*9520*/  EXIT ;  /* 0x000000000000794d */ /* 0x000fea0003800000 */
.L_x_8:
[----:B0-----:R-:W-:Y:S01]  /*9530*/  ULDC.64 UR4, c[0x0][0x650] ;  /* 0x0001940000047ab9 */ /* 0x001fe20000000a00 */
        /* <DEDUP_REMOVED lines=25> */
.L_x_231:
[----:B------:R-:W0:Y:S01]  /*96d0*/  LDC.64 R28, c[0x0][0x640] ;  /* 0x00019000ff1c7b82 */ /* 0x000e220000000a00 */
[-CC-:B------:R-:W-:Y:S01]  /*96e0*/  SHF.R.U64 R22, R12, R6.reuse, R13.reuse ;  /* 0x000000060c167219 */ /* 0x180fe2000000120d */
[----:B------:R-:W-:Y:S01]  /*96f0*/  IMAD.MOV.U32 R30, RZ, RZ, 0x1 ;  /* 0x00000001ff1e7424 */ /* 0x000fe200078e00ff */
[----:B------:R-:W-:Y:S02]  /*9700*/  SHF.R.U32.HI R6, RZ, R6, R13 ;  /* 0x00000006ff067219 */ /* 0x000fe4000001160d */
[----:B------:R-:W-:-:S03]  /*9710*/  IADD3 R11, P0, RZ, -R22, RZ ;  /* 0x80000016ff0b7210 */ /* 0x000fc60007f1e0ff */
[----:B------:R-:W1:Y:S01]  /*9720*/  LDC R10, c[0x0][0x618] ;  /* 0x00018600ff0a7b82 */ /* 0x000e620000000800 */
[----:B------:R-:W-:-:S05]  /*9730*/  IADD3.X R9, RZ, ~R6, RZ, P0, !PT ;  /* 0x80000006ff097210 */ /* 0x000fca00007fe4ff */
[-C--:B------:R-:W-:Y:S02]  /*9740*/  IMAD R6, R9, R24.reuse, RZ ;  /* 0x0000001809067224 */ /* 0x080fe400078e02ff */
[----:B------:R-:W2:Y:S01]  /*9750*/  LDC R12, c[0x0][0x608] ;  /* 0x00018200ff0c7b82 */ /* 0x000ea20000000800 */
[----:B------:R-:W-:-:S04]  /*9760*/  IMAD.WIDE.U32 R8, R11, R24, R16 ;  /* 0x000000180b087225 */ /* 0x000fc800078e0010 */
[----:B------:R-:W-:-:S03]  /*9770*/  IMAD R11, R11, R25, R6 ;  /* 0x000000190b0b7224 */ /* 0x000fc600078e0206 */
[----:B------:R-:W3:Y:S01]  /*9780*/  LDC R27, c[0x0][0x658] ;  /* 0x00019600ff1b7b82 */ /* 0x000ee20000000800 */
[----:B------:R-:W-:Y:S01]  /*9790*/  IMAD.IADD R9, R9, 0x1, R11 ;  /* 0x0000000109097824 */ /* 0x000fe200078e020b */
[----:B0-----:R-:W-:-:S04]  /*97a0*/  ISETP.NE.U32.AND P0, PT, R28, RZ, PT ;  /* 0x000000ff1c00720c */ /* 0x001fc80003f05070 */
[----:B------:R-:W-:Y:S02]  /*97b0*/  ISETP.NE.AND.EX P0, PT, R29, RZ, PT, P0 ;  /* 0x000000ff1d00720c */ /* 0x000fe40003f05300 */
[----:B------:R-:W0:Y:S01]  /*97c0*/  LDC R20, c[0x0][0x600] ;  /* 0x00018000ff147b82 */ /* 0x000e220000000800 */
[-CC-:B-1----:R-:W-:Y:S01]  /*97d0*/  SHF.R.U64 R14, R8, R10.reuse, R9.reuse ;  /* 0x0000000a080e7219 */ /* 0x182fe20000001209 */
[----:B------:R-:W-:Y:S01]  /*97e0*/  IMAD.MOV.U32 R8, RZ, RZ, -0x1 ;  /* 0xffffffffff087424 */ /* 0x000fe200078e00ff */
[----:B------:R-:W-:-:S05]  /*97f0*/  SHF.R.U32.HI R9, RZ, R10, R9 ;  /* 0x0000000aff097219 */ /* 0x000fca0000011609 */
[----:B------:R-:W1:Y:S01]  /*9800*/  LDC R24, c[0x0][0x648] ;  /* 0x00019200ff187b82 */ /* 0x000e620000000800 */
[-CC-:B--2---:R-:W-:Y:S02]  /*9810*/  SHF.R.U64 R23, R14, R12.reuse, R9.reuse ;  /* 0x0000000c0e177219 */ /* 0x184fe40000001209 */
[----:B------:R-:W-:-:S05]  /*9820*/  SHF.R.U32.HI R6, RZ, R12, R9 ;  /* 0x0000000cff067219 */ /* 0x000fca0000011609 */
[----:B------:R-:W2:Y:S01]  /*9830*/  LDC R26, c[0x0][0x638] ;  /* 0x00018e00ff1a7b82 */ /* 0x000ea20000000800 */
[-C--:B---3--:R-:W-:Y:S02]  /*9840*/  SHF.L.U32 R8, R8, R27.reuse, RZ ;  /* 0x0000001b08087219 */ /* 0x088fe400000006ff */
[-CC-:B------:R-:W-:Y:S02]  /*9850*/  SHF.R.U64 R25, R23, R27.reuse, R6.reuse ;  /* 0x0000001b17197219 */ /* 0x180fe40000001206 */
[----:B------:R-:W-:Y:S02]  /*9860*/  LOP3.LUT R32, RZ, R8, RZ, 0x33, !PT ;  /* 0x00000008ff207212 */ /* 0x000fe400078e33ff */
[----:B------:R-:W-:Y:S01]  /*9870*/  SHF.R.U32.HI R9, RZ, R27, R6 ;  /* 0x0000001bff097219 */ /* 0x000fe20000011606 */
[----:B------:R-:W3:Y:S01]  /*9880*/  LDC R31, c[0x0][0x610] ;  /* 0x00018400ff1f7b82 */ /* 0x000ee20000000800 */
[----:B------:R-:W-:Y:S01]  /*9890*/  IMAD.MOV.U32 R8, RZ, RZ, R25 ;  /* 0x000000ffff087224 */ /* 0x000fe200078e0019 */
[----:B------:R-:W-:Y:S06]  /*98a0*/  @!P0 BRA `(.L_x_232) ;  /* 0x0000000000288947 */ /* 0x000fec0003800000 */
        /* <DEDUP_REMOVED lines=10> */
.L_x_232:
[----:B------:R-:W-:Y:S02]  /*9950*/  ISETP.NE.AND P0, PT, R2, 0x1, PT ;  /* 0x000000010200780c */ /* 0x000fe40003f05270 */
[----:B-1----:R-:W-:Y:S01]  /*9960*/  SHF.R.U64 R6, R8, R24, R9 ;  /* 0x0000001808067219 */ /* 0x002fe20000001209 */
[----:B0-----:R-:W-:Y:S01]  /*9970*/  VIADD R9, R20, 0xffffffff ;  /* 0xffffffff14097836 */ /* 0x001fe20000000000 */
[----:B------:R-:W-:Y:S02]  /*9980*/  SHF.L.U32 R30, R30, R27, RZ ;  /* 0x0000001b1e1e7219 */ /* 0x000fe400000006ff */
[----:B------:R-:W-:Y:S01]  /*9990*/  LOP3.LUT R5, R23, R32, RZ, 0xc0, !PT ;  /* 0x0000002017057212 */ /* 0x000fe200078ec0ff */
[----:B------:R-:W-:-:S04]  /*99a0*/  IMAD.MOV R8, RZ, RZ, -R6 ;  /* 0x000000ffff087224 */ /* 0x000fc800078e0a06 */
[----:B------:R-:W-:Y:S01]  /*99b0*/  IMAD R6, R30, R6, R5 ;  /* 0x000000061e067224 */ /* 0x000fe200078e0205 */
[----:B------:R-:W-:Y:S01]  /*99c0*/  LOP3.LUT R5, R14, R9, RZ, 0xc0, !PT ;  /* 0x000000090e057212 */ /* 0x000fe200078ec0ff */
[----:B------:R-:W-:Y:S02]  /*99d0*/  @P0 IMAD R3, R7, R21, R4 ;  /* 0x0000001507030224 */ /* 0x000fe400078e0204 */
[----:B--2---:R-:W-:Y:S02]  /*99e0*/  IMAD R4, R8, R26, R25 ;  /* 0x0000001a08047224 */ /* 0x004fe400078e0219 */
[----:B---3--:R-:W-:Y:S02]  /*99f0*/  IMAD R3, R6, R31, R3 ;  /* 0x0000001f06037224 */ /* 0x008fe400078e0203 */
[----:B------:R-:W-:Y:S02]  /*9a00*/  IMAD R4, R4, R20, R5 ;  /* 0x0000001404047224 */ /* 0x000fe400078e0205 */
[----:B------:R-:W-:-:S02]  /*9a10*/  IMAD.MOV.U32 R8, RZ, RZ, 0x1 ;  /* 0x00000001ff087424 */ /* 0x000fc400078e00ff */
[----:B------:R-:W-:Y:S01]  /*9a20*/  IMAD.MOV.U32 R6, RZ, RZ, R22 ;  /* 0x000000ffff067224 */ /* 0x000fe200078e0016 */
[----:B------:R-:W-:Y:S02]  /*9a30*/  SEL R20, R4, R3, !P0 ;  /* 0x0000000304147207 */ /* 0x000fe40004000000 */
[----:B------:R-:W-:-:S07]  /*9a40*/  SEL R13, R3, R4, !P0 ;  /* 0x00000004030d7207 */ /* 0x000fce0004000000 */
.L_x_230:
[----:B------:R-:W-:-:S08]  /*9a50*/  NOP ;  /* 0x0000000000007918 */ /* 0x000fd00000000000 */
[----:B------:R-:W0:-:S00]  /*9a60*/  USETMAXREG.DEALLOC.CTAPOOL 0x28 ;  /* 0x00000028000079c8 */ /* 0x000e0000080e0500 */
[----:B0-----:R-:W-:-:S13]  /*9a70*/  ISETP.NE.AND P0, PT, R0, RZ, PT ;  /* 0x000000ff0000720c */ /* 0x001fda0003f05270 */
[----:B------:R-:W-:Y:S05]  /*9a80*/  @P0 EXIT ;  /* 0x000000000000094d */ /* 0x000fea0003800000 */
[----:B------:R-:W-:Y:S01]  /*9a90*/  LOP3.LUT P0, RZ, R8, 0xff, RZ, 0xc0, !PT ;  /* 0x000000ff08ff7812 */ /* 0x000fe2000780c0ff */
[----:B------:R-:W-:Y:S01]  /*9aa0*/  IMAD.MOV.U32 R0, RZ, RZ, 0x1 ;  /* 0x00000001ff007424 */ /* 0x000fe200078e00ff */
[----:B------:R-:W-:-:S11]  /*9ab0*/  MOV R3, RZ ;  /* 0x000000ff00037202 */ /* 0x000fd60000000f00 */
[----:B------:R-:W-:Y:S05]  /*9ac0*/  @!P0 BRA `(.L_x_233) ;  /* 0x0000000c003c8947 */ /* 0x000fea0003800000 */
[----:B------:R-:W0:Y:S01]  /*9ad0*/  LDC R0, c[0x0][0x28c] ;  /* 0x0000a300ff007b82 */ /* 0x000e220000000800 */
[----:B------:R-:W1:Y:S01]  /*9ae0*/  S2R R9, SR_CgaCtaId ;  /* 0x0000000000097919 */ /* 0x000e620000008800 */
[----:B------:R-:W-:Y:S01]  /*9af0*/  ULDC UR5, c[0x0][0x600] ;  /* 0x0001800000057ab9 */ /* 0x000fe20000000800 */
[----:B------:R-:W-:Y:S01]  /*9b00*/  ULDC UR4, c[0x0][0xc] ;  /* 0x0000030000047ab9 */ /* 0x000fe20000000800 */
[----:B------:R-:W-:Y:S01]  /*9b10*/  UIADD3 UR16, UR5, -0x1, URZ ;  /* 0xffffffff05107890 */ /* 0x000fe2000fffe03f */
[----:B------:R-:W-:Y:S01]  /*9b20*/  BSSY B0, `(.L_x_233) ;  /* 0x00000c9000007945 */ /* 0x000fe20003800000 */
[----:B------:R-:W-:Y:S01]  /*9b30*/  ULDC UR6, c[0x0][0x658] ;  /* 0x0001960000067ab9 */ /* 0x000fe20000000800 */
[----:B------:R-:W-:Y:S01]  /*9b40*/  ULDC UR5, c[0x0][0x10] ;  /* 0x0000040000057ab9 */ /* 0x000fe20000000800 */
[----:B------:R-:W-:Y:S01]  /*9b50*/  UMOV UR7, 0xffffffff ;  /* 0xffffffff00077882 */ /* 0x000fe20000000000 */
[----:B------:R-:W-:Y:S01]  /*9b60*/  UMOV UR8, 0x1 ;  /* 0x0000000100087882 */ /* 0x000fe20000000000 */
[----:B------:R-:W-:Y:S01]  /*9b70*/  UIMAD.WIDE.U32 UR4, UR4, UR5, URZ ;  /* 0x00000005040472a5 */ /* 0x000fe2000f8e003f */
[----:B------:R-:W-:Y:S01]  /*9b80*/  IMAD.MOV.U32 R11, RZ, RZ, 0x1 ;  /* 0x00000001ff0b7424 */ /* 0x000fe200078e00ff */
[----:B------:R-:W-:Y:S01]  /*9b90*/  USHF.L.U32 UR7, UR7, UR6, URZ ;  /* 0x0000000607077299 */ /* 0x000fe2000800063f */
[----:B------:R-:W-:Y:S01]  /*9ba0*/  LOP3.LUT R8, R19, 0x2, RZ, 0xfc, !PT ;  /* 0x0000000213087812 */ /* 0x000fe200078efcff */
[----:B------:R-:W-:-:S02]  /*9bb0*/  USHF.L.U32 UR18, UR8, UR6, URZ ;  /* 0x0000000608127299 */ /* 0x000fc4000800063f */
[----:B------:R-:W-:Y:S01]  /*9bc0*/  ULOP3.LUT UR17, URZ, UR7, URZ, 0x33, !UPT ;  /* 0x000000073f117292 */ /* 0x000fe2000f8e333f */
[----:B------:R-:W-:Y:S01]  /*9bd0*/  ULDC UR6, c[0x0][0x14] ;  /* 0x0000050000067ab9 */ /* 0x000fe20000000800 */
[----:B------:R-:W-:Y:S01]  /*9be0*/  ULDC.64 UR22, c[0x0][0x198] ;  /* 0x0000660000167ab9 */ /* 0x000fe20000000a00 */
[----:B------:R-:W-:Y:S02]  /*9bf0*/  UIMAD.WIDE.U32 UR20, UR4, UR6, URZ ;  /* 0x00000006041472a5 */ /* 0x000fe4000f8e003f */
[----:B------:R-:W-:Y:S01]  /*9c00*/  UIMAD UR13, UR5, UR6, URZ ;  /* 0x00000006050d72a4 */ /* 0x000fe2000f8e023f */
[----:B0-----:R-:W-:-:S03]  /*9c10*/  VIADD R0, R0, 0x1f ;  /* 0x0000001f00007836 */ /* 0x001fc60000000000 */
[----:B------:R-:W-:Y:S02]  /*9c20*/  UIADD3 UR13, UR21, UR13, URZ ;  /* 0x0000000d150d7290 */ /* 0x000fe4000fffe03f */
[----:B------:R-:W-:-:S04]  /*9c30*/  SHF.R.S32.HI R3, RZ, 0x1f, R0 ;  /* 0x0000001fff037819 */ /* 0x000fc80000011400 */
[----:B------:R-:W-:Y:S01]  /*9c40*/  LEA.HI R3, R3, R0, RZ, 0x5 ;  /* 0x0000000003037211 */ /* 0x000fe200078f28ff */
[----:B------:R-:W-:Y:S01]  /*9c50*/  IMAD.MOV.U32 R0, RZ, RZ, 0x1 ;  /* 0x00000001ff007424 */ /* 0x000fe200078e00ff */
[----:B-1----:R-:W-:Y:S02]  /*9c60*/  LOP3.LUT R9, R9, 0x1, RZ, 0xc0, !PT ;  /* 0x0000000109097812 */ /* 0x002fe400078ec0ff */
[----:B------:R-:W-:Y:S01]  /*9c70*/  SHF.R.S32.HI R10, RZ, 0x5, R3 ;  /* 0x00000005ff0a7819 */ /* 0x000fe20000011403 */
[----:B------:R-:W-:-:S04]  /*9c80*/  IMAD.MOV.U32 R3, RZ, RZ, RZ ;  /* 0x000000ffff037224 */ /* 0x000fc800078e00ff */
[----:B------:R-:W-:-:S07]  /*9c90*/  VIADD R12, R10, 0x1 ;  /* 0x000000010a0c7836 */ /* 0x000fce0000000000 */
.L_x_244:
[----:B------:R-:W-:-:S03]  /*9ca0*/  UMOV UR4, 0xffffffff ;  /* 0xffffffff00047882 */ /* 0x000fc60000000000 */
[----:B------:R-:W-:Y:S05]  /*9cb0*/  BRA.DIV UR4, `(.L_x_234) ;  /* 0x0000001204c87947 */ /* 0x000fea000b800000 */
[----:B------:R-:W-:-:S13]  /*9cc0*/  ELECT P6, URZ, PT ;  /* 0x00000000003f782f */ /* 0x000fda00038c0000 */
.L_x_263:
[----:B------:R-:W0:Y:S01]  /*9cd0*/  LDC R4, c[0x0][0x28c] ;  /* 0x0000a300ff047b82 */ /* 0x000e220000000800 */
[----:B------:R-:W-:Y:S01]  /*9ce0*/  BSSY B1, `(.L_x_235) ;  /* 0x000003a000017945 */ /* 0x000fe20003800000 */
[----:B0-----:R-:W-:-:S13]  /*9cf0*/  ISETP.LT.OR P6, PT, R4, 0x1, !P6 ;  /* 0x000000010400780c */ /* 0x001fda00077c1670 */
[----:B------:R-:W-:Y:S05]  /*9d00*/  @P6 BRA `(.L_x_236) ;  /* 0x0000000000dc6947 */ /* 0x000fea0003800000 */
[----:B------:R-:W-:Y:S02]  /*9d10*/  IMAD R20, R20, 0x2, R9 ;  /* 0x0000000214147824 */ /* 0x000fe400078e0209 */
[----:B------:R-:W-:Y:S02]  /*9d20*/  IMAD R21, R13, 0xc0, RZ ;  /* 0x000000c00d157824 */ /* 0x000fe400078e02ff */
[----:B------:R-:W-:Y:S02]  /*9d30*/  IMAD.MOV.U32 R22, RZ, RZ, RZ ;  /* 0x000000ffff167224 */ /* 0x000fe400078e00ff */
[----:B------:R-:W-:Y:S02]  /*9d40*/  IMAD.MOV.U32 R4, RZ, RZ, R12 ;  /* 0x000000ffff047224 */ /* 0x000fe400078e000c */
[----:B------:R-:W-:Y:S02]  /*9d50*/  IMAD.MOV.U32 R5, RZ, RZ, R0 ;  /* 0x000000ffff057224 */ /* 0x000fe400078e0000 */
[----:B------:R-:W-:-:S02]  /*9d60*/  IMAD.MOV.U32 R14, RZ, RZ, R3 ;  /* 0x000000ffff0e7224 */ /* 0x000fc400078e0003 */
[----:B------:R-:W-:-:S07]  /*9d70*/  IMAD R15, R20, 0x30, RZ ;  /* 0x00000030140f7824 */ /* 0x000fce00078e02ff */
.L_x_239:
[----:B------:R-:W0:Y:S01]  /*9d80*/  S2R R20, SR_CgaCtaId ;  /* 0x0000000000147919 */ /* 0x000e220000008800 */
[----:B------:R-:W-:Y:S02]  /*9d90*/  MOV R7, 0x400 ;  /* 0x0000040000077802 */ /* 0x000fe40000000f00 */
[----:B------:R-:W-:-:S13]  /*9da0*/  LOP3.LUT P1, RZ, R18, 0x7f, RZ, 0xc0, !PT ;  /* 0x0000007f12ff7812 */ /* 0x000fda000782c0ff */
[----:B------:R-:W1:Y:S01]  /*9db0*/  @!P1 LDC R13, c[0x0][0x500] ;  /* 0x00014000ff0d9b82 */ /* 0x000e620000000800 */
[----:B0-----:R-:W-:Y:S02]  /*9dc0*/  LEA R23, R20, R7, 0x18 ;  /* 0x0000000714177211 */ /* 0x001fe400078ec0ff */
[----:B------:R-:W-:-:S03]  /*9dd0*/  SHF.L.U32 R7, R5, 0x1f, RZ ;  /* 0x0000001f05077819 */ /* 0x000fc600000006ff */
[----:B------:R-:W-:-:S04]  /*9de0*/  IMAD R20, R14, 0x8, R23 ;  /* 0x000000080e147824 */ /* 0x000fc800078e0217 */
[----:B------:R-:W0:Y:S02]  /*9df0*/  SYNCS.PHASECHK.TRANS64.TRYWAIT P0, [R20+URZ+0x60], R7 ;  /* 0x00006007140075a7 */ /* 0x000e24000800017f */
[----:B01----:R-:W-:Y:S05]  /*9e00*/  @!P0 BRA `(.L_x_237) ;  /* 0x0000001000948947 */ /* 0x003fea0003800000 */
.L_x_264:
[----:B0-----:R-:W-:Y:S01]  /*9e10*/  PRMT R7, R8, 0x9910, RZ ;  /* 0x0000991008077816 */ /* 0x001fe200000000ff */
[----:B------:R0:W-:Y:S03]  /*9e20*/  @!P1 SYNCS.ARRIVE.TRANS64 RZ, [R20+URZ], R13 ;  /* 0x0000000d14ff99a7 */ /* 0x0001e6000800003f */
[----:B------:R-:W-:-:S13]  /*9e30*/  ISETP.NE.AND P0, PT, R7, 0x2, PT ;  /* 0x000000020700780c */ /* 0x000fda0003f05270 */
[----:B0-----:R-:W-:Y:S05]  /*9e40*/  @P0 BRA `(.L_x_238) ;  /* 0x0000000000040947 */ /* 0x001fea0003800000 */
[----:B------:R-:W-:Y:S01]  /*9e50*/  BPT.TRAP 0x1 ;  /* 0x000000040000795c */ /* 0x000fe20000300000 */
.L_x_238:
[----:B------:R-:W-:Y:S01]  /*9e60*/  IMAD R7, R14, 0x2, R9 ;  /* 0x000000020e077824 */ /* 0x000fe200078e0209 */
[----:B------:R-:W-:Y:S01]  /*9e70*/  R2UR UR9, R20 ;  /* 0x00000000140972ca */ /* 0x000fe200000e0000 */
[----:B------:R-:W-:Y:S01]  /*9e80*/  IMAD R13, R14, 0x3000, R23 ;  /* 0x000030000e0d7824 */ /* 0x000fe200078e0217 */
[----:B------:R-:W-:Y:S01]  /*9e90*/  UIADD3 UR4, UP0, UR22, 0xf0, URZ ;  /* 0x000000f016047890 */ /* 0x000fe2000ff1e03f */
[----:B------:R-:W-:Y:S01]  /*9ea0*/  IMAD R7, R7, 0x600, RZ ;  /* 0x0000060007077824 */ /* 0x000fe200078e02ff */
[----:B------:R-:W-:Y:S01]  /*9eb0*/  R2UR UR11, R21 ;  /* 0x00000000150b72ca */ /* 0x000fe200000e0000 */
[----:B------:R-:W-:Y:S01]  /*9ec0*/  VIADD R4, R4, 0xffffffff ;  /* 0xffffffff04047836 */ /* 0x000fe20000000000 */
[----:B------:R-:W-:Y:S01]  /*9ed0*/  R2UR UR5, R13 ;  /* 0x000000000d0572ca */ /* 0x000fe200000e0000 */
[----:B------:R-:W-:Y:S01]  /*9ee0*/  UIADD3 UR24, UP1, UR22, 0x1f0, URZ ;  /* 0x000001f016187890 */ /* 0x000fe2000ff3e03f */
[----:B------:R-:W-:Y:S01]  /*9ef0*/  LEA R7, R7, R23, 0x1 ;  /* 0x0000001707077211 */ /* 0x000fe200078e08ff */
[----:B------:R-:W-:Y:S01]  /*9f00*/  VIADD R14, R14, 0x1 ;  /* 0x000000010e0e7836 */ /* 0x000fe20000000000 */
[----:B------:R-:W-:Y:S01]  /*9f10*/  R2UR UR10, R22 ;  /* 0x00000000160a72ca */ /* 0x000fe200000e0000 */
[----:B------:R-:W-:Y:S01]  /*9f20*/  UIADD3.X UR25, URZ, UR23, URZ, UP1, !UPT ;  /* 0x000000173f197290 */ /* 0x000fe20008ffe43f */
[----:B------:R-:W-:Y:S01]  /*9f30*/  R2UR UR8, R7 ;  /* 0x00000000070872ca */ /* 0x000fe200000e0000 */
[----:B------:R-:W-:Y:S01]  /*9f40*/  UMOV UR6, 0x0 ;  /* 0x0000000000067882 */ /* 0x000fe20000000000 */
[----:B------:R-:W-:Y:S01]  /*9f50*/  R2UR UR12, R6 ;  /* 0x00000000060c72ca */ /* 0x000fe200000e0000 */
[----:B------:R-:W-:Y:S01]  /*9f60*/  UMOV UR7, 0x10000000 ;  /* 0x1000000000077882 */ /* 0x000fe20000000000 */
[----:B------:R-:W-:Y:S01]  /*9f70*/  R2UR UR19, R15 ;  /* 0x000000000f1372ca */ /* 0x000fe200000e0000 */
[----:B------:R-:W-:Y:S01]  /*9f80*/  UMOV UR26, 0x30000 ;  /* 0x00030000001a7882 */ /* 0x000fe20000000000 */
[----:B------:R-:W-:Y:S01]  /*9f90*/  ISETP.GT.AND P1, PT, R4, 0x1, PT ;  /* 0x000000010400780c */ /* 0x000fe20003f24270 */
[----:B------:R-:W-:Y:S01]  /*9fa0*/  UIADD3 UR14, UR5, 0x180, URZ ;  /* 0x00000180050e7890 */ /* 0x000fe2000fffe03f */
[----:B------:R-:W-:Y:S01]  /*9fb0*/  ISETP.NE.AND P0, PT, R14, 0xc, PT ;  /* 0x0000000c0e00780c */ /* 0x000fe20003f05270 */
[----:B------:R-:W-:Y:S01]  /*9fc0*/  UIADD3.X UR5, URZ, UR23, URZ, UP0, !UPT ;  /* 0x000000173f057290 */ /* 0x000fe200087fe43f */
[----:B------:R-:W-:-:S02]  /*9fd0*/  VIADD R22, R22, 0x20 ;  /* 0x0000002016167836 */ /* 0x000fc40000000000 */
[----:B------:R-:W-:Y:S01]  /*9fe0*/  SEL R20, RZ, 0x1, P0 ;  /* 0x00000001ff147807 */ /* 0x000fe20000000000 */
[----:B------:R-:W-:Y:S01]  /*9ff0*/  UIADD3 UR15, UR8, 0x24180, URZ ;  /* 0x00024180080f7890 */ /* 0x000fe2000fffe03f */
[----:B------:R-:W-:Y:S02]  /*a000*/  SEL R14, R14, RZ, P0 ;  /* 0x000000ff0e0e7207 */ /* 0x000fe40000000000 */
[----:B------:R-:W-:Y:S01]  /*a010*/  UMOV UR8, UR14 ;  /* 0x0000000e00087c82 */ /* 0x000fe20008000000 */
[----:B------:R-:W-:Y:S01]  /*a020*/  LOP3.LUT R5, R5, R20, RZ, 0x3c, !PT ;  /* 0x0000001405057212 */ /* 0x000fe200078e3cff */
[----:B------:R0:W-:Y:S02]  /*a030*/  UTMALDG.3D [UR8], [UR4], desc[UR6] ;  /* 0x00000608040075b4 */ /* 0x0001e40008011000 */
[----:B0-----:R-:W-:Y:S01]  /*a040*/  UMOV UR8, UR15 ;  /* 0x0000000f00087c82 */ /* 0x001fe20008000000 */
[----:B------:R-:W-:Y:S02]  /*a050*/  UMOV UR11, UR19 ;  /* 0x00000013000b7c82 */ /* 0x000fe40008000000 */
[----:B------:R0:W-:Y:S02]  /*a060*/  UTMALDG.3D.MULTICAST [UR8], [UR24], UR26, desc[UR6] ;  /* 0x00000608180073b4 */ /* 0x0001e4000801181a */
[----:B0-----:R-:W-:Y:S05]  /*a070*/  @P1 BRA `(.L_x_239) ;  /* 0xfffffffc00401947 */ /* 0x001fea000383ffff */
.L_x_236:
[----:B------:R-:W-:Y:S05]  /*a080*/  BSYNC B1 ;  /* 0x0000000000017941 */ /* 0x000fea0003800000 */
.L_x_235:
[----:B------:R-:W-:Y:S01]  /*a090*/  LOP3.LUT P1, RZ, R11, 0xff, RZ, 0xc0, !PT ;  /* 0x000000ff0bff7812 */ /* 0x000fe2000782c0ff */
[C---:B------:R-:W-:Y:S01]  /*a0a0*/  IMAD.IADD R6, R10.reuse, 0x1, R3 ;  /* 0x000000010a067824 */ /* 0x040fe200078e0203 */
[----:B------:R-:W-:Y:S01]  /*a0b0*/  ULDC.64 UR4, c[0x0][0x650] ;  /* 0x0001940000047ab9 */ /* 0x000fe20000000a00 */
[----:B------:R-:W-:Y:S01]  /*a0c0*/  ISETP.GE.U32.AND P2, PT, R10, 0xc, PT ;  /* 0x0000000c0a00780c */ /* 0x000fe20003f46070 */
[----:B------:R-:W-:Y:S01]  /*a0d0*/  BSSY B1, `(.L_x_240) ;  /* 0x000006b000017945 */ /* 0x000fe20003800000 */
[----:B------:R-:W-:Y:S01]  /*a0e0*/  IMAD.MOV.U32 R13, RZ, RZ, -0x1 ;  /* 0xffffffffff0d7424 */ /* 0x000fe200078e00ff */
[----:B------:R-:W-:Y:S01]  /*a0f0*/  ISETP.GT.U32.AND P0, PT, R6, 0xb, PT ;  /* 0x0000000b0600780c */ /* 0x000fe20003f04070 */
[----:B------:R-:W-:Y:S01]  /*a100*/  IMAD.MOV.U32 R20, RZ, RZ, -0x1 ;  /* 0xffffffffff147424 */ /* 0x000fe200078e00ff */
[----:B------:R-:W-:Y:S02]  /*a110*/  PRMT R11, RZ, 0x7610, R11 ;  /* 0x00007610ff0b7816 */ /* 0x000fe4000000000b */
[----:B------:R-:W-:-:S03]  /*a120*/  ISETP.LT.U32.AND P0, PT, R10, 0xc, P0 ;  /* 0x0000000c0a00780c */ /* 0x000fc60000701070 */
[----:B------:R-:W0:Y:S01]  /*a130*/  @P1 S2R R5, SR_CgaCtaId ;  /* 0x0000000000051919 */ /* 0x000e220000008800 */
[----:B------:R-:W-:-:S04]  /*a140*/  @P1 MOV R4, 0x400 ;  /* 0x0000040000041802 */ /* 0x000fc80000000f00 */
[----:B0-----:R-:W-:Y:S01]  /*a150*/  @P1 LEA R3, R5, R4, 0x18 ;  /* 0x0000000405031211 */ /* 0x001fe200078ec0ff */
[----:B------:R-:W-:-:S03]  /*a160*/  IMAD.WIDE.U32 R4, R6, -0x55555555, RZ ;  /* 0xaaaaaaab06047825 */ /* 0x000fc600078e00ff */
[----:B------:R0:W-:Y:S01]  /*a170*/  @P1 SYNCS.ARRIVE.TRANS64.A1T0 RZ, [R3+URZ+0xd8], RZ ;  /* 0x0000d8ff03ff19a7 */ /* 0x0001e2000810003f */
[----:B------:R-:W-:Y:S02]  /*a180*/  IADD3 R16, P1, R16, UR20, RZ ;  /* 0x0000001410107c10 */ /* 0x000fe4000ff3e0ff */
[----:B------:R-:W-:Y:S02]  /*a190*/  SHF.R.U32.HI R5, RZ, 0x3, R5 ;  /* 0x00000003ff057819 */ /* 0x000fe40000011605 */
[----:B------:R-:W-:Y:S02]  /*a1a0*/  IADD3.X R17, R17, UR13, RZ, P1, !PT ;  /* 0x0000000d11117c10 */ /* 0x000fe40008ffe4ff */
[----:B------:R-:W-:Y:S02]  /*a1b0*/  PRMT R4, RZ, 0x7610, R4 ;  /* 0x00007610ff047816 */ /* 0x000fe40000000004 */
[----:B0-----:R-:W-:Y:S02]  /*a1c0*/  SEL R3, RZ, 0x1, !P0 ;  /* 0x00000001ff037807 */ /* 0x001fe40004000000 */
[----:B------:R-:W-:-:S02]  /*a1d0*/  ISETP.GE.U32.AND P0, PT, R16, UR4, PT ;  /* 0x0000000410007c0c */ /* 0x000fc4000bf06070 */
[----:B------:R-:W-:Y:S01]  /*a1e0*/  LOP3.LUT R0, R0, R3, RZ, 0x3c, !PT ;  /* 0x0000000300007212 */ /* 0x000fe200078e3cff */
[----:B------:R-:W-:Y:S01]  /*a1f0*/  IMAD R3, R5, -0xc, R6 ;  /* 0xfffffff405037824 */ /* 0x000fe200078e0206 */
[----:B------:R-:W-:Y:S01]  /*a200*/  ISETP.GE.U32.AND.EX P0, PT, R17, UR5, PT, P0 ;  /* 0x0000000511007c0c */ /* 0x000fe2000bf06100 */
[----:B------:R-:W-:Y:S01]  /*a210*/  IMAD.MOV.U32 R6, RZ, RZ, -0x1 ;  /* 0xffffffffff067424 */ /* 0x000fe200078e00ff */
[----:B------:R-:W-:-:S11]  /*a220*/  @P2 LOP3.LUT R0, R0, 0x1, R5, 0x78, !PT ;  /* 0x0000000100002812 */ /* 0x000fd600078e7805 */
[----:B------:R-:W-:Y:S05]  /*a230*/  @P0 BRA `(.L_x_241) ;  /* 0x0000000400500947 */ /* 0x000fea0003800000 */
[----:B------:R-:W0:Y:S01]  /*a240*/  S2R R15, SR_CTAID.X ;  /* 0x00000000000f7919 */ /* 0x000e220000002500 */
[----:B------:R-:W-:Y:S01]  /*a250*/  ULDC.64 UR4, c[0x0][0x628] ;  /* 0x00018a0000047ab9 */ /* 0x000fe20000000a00 */
[----:B------:R-:W1:Y:S01]  /*a260*/  LDC R20, c[0x0][0x144] ;  /* 0x00005100ff147b82 */ /* 0x000e620000000800 */
[----:B------:R-:W-:Y:S01]  /*a270*/  ISETP.NE.U32.AND P0, PT, RZ, UR4, PT ;  /* 0x00000004ff007c0c */ /* 0x000fe2000bf05070 */
[----:B------:R-:W2:Y:S01]  /*a280*/  S2R R13, SR_CTAID.Y ;  /* 0x00000000000d7919 */ /* 0x000ea20000002600 */
[----:B------:R-:W-:Y:S01]  /*a290*/  ULDC UR7, c[0x0][0x630] ;  /* 0x00018c0000077ab9 */ /* 0x000fe20000000800 */
[----:B------:R-:W-:Y:S01]  /*a2a0*/  ULDC UR8, c[0x0][0x150] ;  /* 0x0000540000087ab9 */ /* 0x000fe20000000800 */
[----:B------:R-:W-:Y:S01]  /*a2b0*/  ISETP.NE.AND.EX P0, PT, RZ, UR5, PT, P0 ;  /* 0x00000005ff007c0c */ /* 0x000fe2000bf05300 */
[----:B------:R-:W-:Y:S02]  /*a2c0*/  IMAD.MOV.U32 R4, RZ, RZ, R16 ;  /* 0x000000ffff047224 */ /* 0x000fe400078e0010 */
[----:B------:R-:W-:Y:S01]  /*a2d0*/  IMAD.MOV.U32 R5, RZ, RZ, R17 ;  /* 0x000000ffff057224 */ /* 0x000fe200078e0011 */
[----:B0-----:R-:W-:-:S09]  /*a2e0*/  I2FP.F32.U32 R22, R15 ;  /* 0x0000000f00167245 */ /* 0x001fd20000201000 */
[----:B------:R-:W-:Y:S05]  /*a2f0*/  @!P0 BRA `(.L_x_242) ;  /* 0x0000000000288947 */ /* 0x000fea0003800000 */
[----:B------:R-:W-:Y:S02]  /*a300*/  ULDC UR6, c[0x0][0x634] ;  /* 0x00018d0000067ab9 */ /* 0x000fe40000000800 */
[----:B------:R-:W-:-:S05]  /*a310*/  IADD3 R5, P0, R16, UR6, RZ ;  /* 0x0000000610057c10 */ /* 0x000fca000ff1e0ff */
[----:B------:R-:W-:-:S04]  /*a320*/  IMAD.X R21, RZ, RZ, R17, P0 ;  /* 0x000000ffff157224 */ /* 0x000fc800000e0611 */
[----:B------:R-:W-:-:S04]  /*a330*/  IMAD.WIDE.U32 R6, R21, UR4, RZ ;  /* 0x0000000415067c25 */ /* 0x000fc8000f8e00ff */
[----:B------:R-:W-:-:S04]  /*a340*/  IMAD.WIDE.U32 R6, P0, R5, UR5, R6 ;  /* 0x0000000505067c25 */ /* 0x000fc8000f800006 */
[----:B------:R-:W-:-:S04]  /*a350*/  IMAD.WIDE.U32 R4, R5, UR4, RZ ;  /* 0x0000000405047c25 */ /* 0x000fc8000f8e00ff */
[----:B------:R-:W-:Y:S01]  /*a360*/  IMAD.MOV.U32 R4, RZ, RZ, R7 ;  /* 0x000000ffff047224 */ /* 0x000fe200078e0007 */
[----:B------:R-:W-:Y:S01]  /*a370*/  IADD3 RZ, P1, R5, R6, RZ ;  /* 0x0000000605ff7210 */ /* 0x000fe20007f3e0ff */
[----:B------:R-:W-:-:S04]  /*a380*/  IMAD.X R5, RZ, RZ, RZ, P0 ;  /* 0x000000ffff057224 */ /* 0x000fc800000e06ff */
[----:B------:R-:W-:-:S08]  /*a390*/  IMAD.WIDE.U32.X R4, R21, UR5, R4, P1 ;  /* 0x0000000515047c25 */ /* 0x000fd000088e0404 */
.L_x_242:
[----:B------:R-:W-:Y:S01]  /*a3a0*/  FMUL R22, R22, UR8 ;  /* 0x0000000816167c20 */ /* 0x000fe20008400000 */
[--C-:B------:R-:W-:Y:S01]  /*a3b0*/  SHF.R.U64 R14, R4, UR7, R5.reuse ;  /* 0x00000007040e7c19 */ /* 0x100fe20008001205 */
[----:B------:R-:W-:Y:S01]  /*a3c0*/  ULDC.64 UR4, c[0x0][0x620] ;  /* 0x0001880000047ab9 */ /* 0x000fe20000000a00 */
[----:B------:R-:W-:Y:S01]  /*a3d0*/  SHF.R.U32.HI R4, RZ, UR7, R5 ;  /* 0x00000007ff047c19 */ /* 0x000fe20008011605 */
[----:B------:R-:W-:Y:S01]  /*a3e0*/  ULDC.64 UR6, c[0x0][0x640] ;  /* 0x0001900000067ab9 */ /* 0x000fe20000000a00 */
[----:B------:R-:W-:Y:S01]  /*a3f0*/  IADD3 R5, P0, RZ, -R14, RZ ;  /* 0x8000000eff057210 */ /* 0x000fe20007f1e0ff */
[----:B------:R-:W0:Y:S03]  /*a400*/  F2I.U32.TRUNC.NTZ R22, R22 ;  /* 0x0000001600167305 */ /* 0x000e26000020f000 */
[----:B------:R-:W-:Y:S02]  /*a410*/  IADD3.X R4, RZ, ~R4, RZ, P0, !PT ;  /* 0x80000004ff047210 */ /* 0x000fe400007fe4ff */
[----:B------:R-:W-:-:S03]  /*a420*/  ISETP.NE.U32.AND P0, PT, RZ, UR6, PT ;  /* 0x00000006ff007c0c */ /* 0x000fc6000bf05070 */
[----:B------:R-:W-:Y:S01]  /*a430*/  IMAD R4, R4, UR4, RZ ;  /* 0x0000000404047c24 */ /* 0x000fe2000f8e02ff */
[----:B------:R-:W-:-:S03]  /*a440*/  ISETP.NE.AND.EX P0, PT, RZ, UR7, PT, P0 ;  /* 0x00000007ff007c0c */ /* 0x000fc6000bf05300 */
[C---:B------:R-:W-:Y:S01]  /*a450*/  IMAD R7, R5.reuse, UR5, R4 ;  /* 0x0000000505077c24 */ /* 0x040fe2000f8e0204 */
[----:B------:R-:W-:Y:S01]  /*a460*/  ULDC UR5, c[0x0][0x154] ;  /* 0x0000550000057ab9 */ /* 0x000fe20000000800 */
[----:B------:R-:W-:Y:S01]  /*a470*/  IMAD.WIDE.U32 R4, R5, UR4, R16 ;  /* 0x0000000405047c25 */ /* 0x000fe2000f8e0010 */
[----:B------:R-:W-:-:S03]  /*a480*/  ULDC UR4, c[0x0][0x618] ;  /* 0x0001860000047ab9 */ /* 0x000fc60000000800 */
[----:B0-----:R-:W-:Y:S02]  /*a490*/  IMAD.MOV R6, RZ, RZ, -R22 ;  /* 0x000000ffff067224 */ /* 0x001fe400078e0a16 */
[----:B------:R-:W-:Y:S02]  /*a4a0*/  IMAD.IADD R5, R5, 0x1, R7 ;  /* 0x0000000105057824 */ /* 0x000fe400078e0207 */
[----:B-1----:R-:W-:Y:S01]  /*a4b0*/  IMAD R15, R20, R6, R15 ;  /* 0x00000006140f7224 */ /* 0x002fe200078e020f */
[----:B--2---:R-:W-:Y:S01]  /*a4c0*/  I2FP.F32.U32 R6, R13 ;  /* 0x0000000d00067245 */ /* 0x004fe20000201000 */
[----:B------:R-:W0:Y:S01]  /*a4d0*/  LDC R20, c[0x0][0x148] ;  /* 0x00005200ff147b82 */ /* 0x000e220000000800 */
[--C-:B------:R-:W-:Y:S02]  /*a4e0*/  SHF.R.U64 R21, R4, UR4, R5.reuse ;  /* 0x0000000404157c19 */ /* 0x100fe40008001205 */
[----:B------:R-:W-:Y:S01]  /*a4f0*/  SHF.R.U32.HI R4, RZ, UR4, R5 ;  /* 0x00000004ff047c19 */ /* 0x000fe20008011605 */
[----:B------:R-:W-:Y:S01]  /*a500*/  FMUL R6, R6, UR5 ;  /* 0x0000000506067c20 */ /* 0x000fe20008400000 */
[----:B------:R-:W-:-:S02]  /*a510*/  ULDC UR4, c[0x0][0x608] ;  /* 0x0001820000047ab9 */ /* 0x000fc40000000800 */
[--C-:B------:R-:W-:Y:S01]  /*a520*/  SHF.R.U64 R23, R21, UR4, R4.reuse ;  /* 0x0000000415177c19 */ /* 0x100fe20008001204 */
[----:B------:R1:W2:Y:S01]  /*a530*/  F2I.U32.TRUNC.NTZ R24, R6 ;  /* 0x0000000600187305 */ /* 0x0002a2000020f000 */
[----:B------:R-:W-:Y:S01]  /*a540*/  SHF.R.U32.HI R4, RZ, UR4, R4 ;  /* 0x00000004ff047c19 */ /* 0x000fe20008011604 */
[----:B------:R-:W-:-:S03]  /*a550*/  ULDC UR4, c[0x0][0x658] ;  /* 0x0001960000047ab9 */ /* 0x000fc60000000800 */
[--C-:B------:R-:W-:Y:S02]  /*a560*/  SHF.R.U64 R22, R23, UR4, R4.reuse ;  /* 0x0000000417167c19 */ /* 0x100fe40008001204 */
[----:B------:R-:W-:-:S03]  /*a570*/  SHF.R.U32.HI R25, RZ, UR4, R4 ;  /* 0x00000004ff197c19 */ /* 0x000fc60008011604 */
[----:B------:R-:W-:Y:S02]  /*a580*/  IMAD.MOV.U32 R4, RZ, RZ, R22 ;  /* 0x000000ffff047224 */ /* 0x000fe400078e0016 */
[----:B------:R-:W-:Y:S01]  /*a590*/  IMAD.MOV.U32 R5, RZ, RZ, R25 ;  /* 0x000000ffff057224 */ /* 0x000fe200078e0019 */
[----:B-1----:R-:W-:Y:S06]  /*a5a0*/  @!P0 BRA `(.L_x_243) ;  /* 0x0000000000288947 */ /* 0x002fec0003800000 */
        /* <DEDUP_REMOVED lines=10> */
.L_x_243:
[----:B------:R-:W-:Y:S01]  /*a650*/  ISETP.NE.AND P0, PT, R2, 0x1, PT ;  /* 0x000000010200780c */ /* 0x000fe20003f05270 */
[----:B------:R-:W-:Y:S01]  /*a660*/  ULDC UR4, c[0x0][0x648] ;  /* 0x0001920000047ab9 */ /* 0x000fe20000000800 */
[----:B------:R-:W-:Y:S01]  /*a670*/  LOP3.LUT R23, R23, UR17, RZ, 0xc0, !PT ;  /* 0x0000001117177c12 */ /* 0x000fe2000f8ec0ff */
[----:B--2---:R-:W-:Y:S01]  /*a680*/  IMAD.MOV R24, RZ, RZ, -R24 ;  /* 0x000000ffff187224 */ /* 0x004fe200078e0a18 */
[----:B------:R-:W-:Y:S01]  /*a690*/  SHF.R.U64 R4, R4, UR4, R5 ;  /* 0x0000000404047c19 */ /* 0x000fe20008001205 */
[----:B------:R-:W-:Y:S01]  /*a6a0*/  ULDC UR4, c[0x0][0x638] ;  /* 0x00018e0000047ab9 */ /* 0x000fe20000000800 */
[----:B------:R-:W-:Y:S01]  /*a6b0*/  LOP3.LUT R21, R21, UR16, RZ, 0xc0, !PT ;  /* 0x0000001015157c12 */ /* 0x000fe2000f8ec0ff */
[----:B------:R-:W-:Y:S01]  /*a6c0*/  ULDC UR5, c[0x0][0x610] ;  /* 0x0001840000057ab9 */ /* 0x000fe20000000800 */
[----:B------:R-:W-:Y:S02]  /*a6d0*/  IMAD.MOV.U32 R6, RZ, RZ, R14 ;  /* 0x000000ffff067224 */ /* 0x000fe400078e000e */
[----:B------:R-:W-:-:S02]  /*a6e0*/  IMAD.MOV R5, RZ, RZ, -R4 ;  /* 0x000000ffff057224 */ /* 0x000fc400078e0a04 */
[----:B------:R-:W-:Y:S02]  /*a6f0*/  IMAD R4, R4, UR18, R23 ;  /* 0x0000001204047c24 */ /* 0x000fe4000f8e0217 */
[----:B0-----:R-:W-:Y:S02]  /*a700*/  @P0 IMAD R15, R20, R24, R13 ;  /* 0x00000018140f0224 */ /* 0x001fe400078e020d */
[----:B------:R-:W-:Y:S01]  /*a710*/  IMAD R22, R5, UR4, R22 ;  /* 0x0000000405167c24 */ /* 0x000fe2000f8e0216 */
[----:B------:R-:W-:Y:S01]  /*a720*/  ULDC UR4, c[0x0][0x600] ;  /* 0x0001800000047ab9 */ /* 0x000fe20000000800 */
[----:B------:R-:W-:Y:S02]  /*a730*/  IMAD R15, R4, UR5, R15 ;  /* 0x00000005040f7c24 */ /* 0x000fe4000f8e020f */
[----:B------:R-:W-:Y:S02]  /*a740*/  IMAD R22, R22, UR4, R21 ;  /* 0x0000000416167c24 */ /* 0x000fe4000f8e0215 */
[----:B------:R-:W-:-:S03]  /*a750*/  IMAD.MOV.U32 R4, RZ, RZ, 0x1 ;  /* 0x00000001ff047424 */ /* 0x000fc600078e00ff */
[----:B------:R-:W-:Y:S02]  /*a760*/  SEL R20, R22, R15, !P0 ;  /* 0x0000000f16147207 */ /* 0x000fe40004000000 */
[----:B------:R-:W-:-:S07]  /*a770*/  SEL R13, R15, R22, !P0 ;  /* 0x000000160f0d7207 */ /* 0x000fce0004000000 */
.L_x_241:
[----:B------:R-:W-:Y:S05]  /*a780*/  BSYNC B1 ;  /* 0x0000000000017941 */ /* 0x000fea0003800000 */
.L_x_240:
[----:B------:R-:W-:-:S13]  /*a790*/  LOP3.LUT P0, RZ, R4, 0xff, RZ, 0xc0, !PT ;  /* 0x000000ff04ff7812 */ /* 0x000fda000780c0ff */
[----:B------:R-:W-:Y:S05]  /*a7a0*/  @P0 BRA `(.L_x_244) ;  /* 0xfffffff4003c0947 */ /* 0x000fea000383ffff */
[----:B------:R-:W-:Y:S05]  /*a7b0*/  BSYNC B0 ;  /* 0x0000000000007941 */ /* 0x000fea0003800000 */
.L_x_233:
[----:B------:R-:W-:-:S03]  /*a7c0*/  UMOV UR4, 0xffffffff ;  /* 0xffffffff00047882 */ /* 0x000fc60000000000 */
[----:B------:R-:W-:Y:S05]  /*a7d0*/  BRA.DIV UR4, `(.L_x_245) ;  /* 0x0000000a04347947 */ /* 0x000fea000b800000 */
[----:B------:R-:W-:-:S13]  /*a7e0*/  ELECT P6, URZ, PT ;  /* 0x00000000003f782f */ /* 0x000fda00038c0000 */
.L_x_267:
[----:B------:R-:W-:Y:S04]  /*a7f0*/  BSSY B0, `(.L_x_246) ;  /* 0x0000073000007945 */ /* 0x000fe80003800000 */
[----:B------:R-:W-:Y:S05]  /*a800*/  @!P6 BRA `(.L_x_247) ;  /* 0x0000000400c4e947 */ /* 0x000fea0003800000 */
[----:B------:R-:W-:-:S04]  /*a810*/  LOP3.LUT R19, R19, 0x2, RZ, 0xfc, !PT ;  /* 0x0000000213137812 */ /* 0x000fc800078efcff */
[----:B------:R-:W-:-:S13]  /*a820*/  ISETP.NE.AND P0, PT, R19, 0x3, PT ;  /* 0x000000031300780c */ /* 0x000fda0003f05270 */
[----:B------:R-:W-:Y:S05]  /*a830*/  @!P0 BRA `(.L_x_248) ;  /* 0x0000000000048947 */ /* 0x000fea0003800000 */
[----:B------:R-:W-:Y:S01]  /*a840*/  BPT.TRAP 0x1 ;  /* 0x000000040000795c */ /* 0x000fe20000300000 */
.L_x_248:
[----:B------:R-:W0:Y:S01]  /*a850*/  S2R R5, SR_CgaCtaId ;  /* 0x0000000000057919 */ /* 0x000e220000008800 */
[----:B------:R-:W-:Y:S02]  /*a860*/  MOV R2, 0x400 ;  /* 0x0000040000027802 */ /* 0x000fe40000000f00 */
[----:B------:R-:W-:Y:S02]  /*a870*/  SHF.L.U32 R4, R0, 0x1f, RZ ;  /* 0x0000001f00047819 */ /* 0x000fe400000006ff */
[----:B0-----:R-:W-:-:S05]  /*a880*/  LEA R2, R5, R2, 0x18 ;  /* 0x0000000205027211 */ /* 0x001fca00078ec0ff */
[----:B------:R-:W-:-:S05]  /*a890*/  VIADD R2, R2, 0x60 ;  /* 0x0000006002027836 */ /* 0x000fca0000000000 */
[C---:B------:R-:W-:Y:S01]  /*a8a0*/  LEA R7, R3.reuse, R2, 0x3 ;  /* 0x0000000203077211 */ /* 0x040fe200078e18ff */
[----:B------:R-:W-:-:S03]  /*a8b0*/  VIADD R3, R3, 0x1 ;  /* 0x0000000103037836 */ /* 0x000fc60000000000 */
[----:B------:R-:W0:Y:S02]  /*a8c0*/  SYNCS.PHASECHK.TRANS64.TRYWAIT P0, [R7+URZ], R4 ;  /* 0x00000004070075a7 */ /* 0x000e24000800017f */
[----:B------:R-:W-:-:S04]  /*a8d0*/  ISETP.NE.AND P1, PT, R3, 0xc, PT ;  /* 0x0000000c0300780c */ /* 0x000fc80003f25270 */
[----:B------:R-:W-:Y:S02]  /*a8e0*/  SEL R5, RZ, 0x1, P1 ;  /* 0x00000001ff057807 */ /* 0x000fe40000800000 */
[----:B------:R-:W-:Y:S02]  /*a8f0*/  SEL R3, R3, RZ, P1 ;  /* 0x000000ff03037207 */ /* 0x000fe40000800000 */
[----:B------:R-:W-:-:S03]  /*a900*/  LOP3.LUT R6, R0, R5, RZ, 0x3c, !PT ;  /* 0x0000000500067212 */ /* 0x000fc600078e3cff */
[----:B------:R-:W-:Y:S01]  /*a910*/  IMAD R8, R3, 0x8, R2 ;  /* 0x0000000803087824 */ /* 0x000fe200078e0202 */
[----:B------:R-:W-:Y:S01]  /*a920*/  SHF.L.U32 R5, R6, 0x1f, RZ ;  /* 0x0000001f06057819 */ /* 0x000fe200000006ff */
[----:B0-----:R-:W-:Y:S06]  /*a930*/  @!P0 BRA `(.L_x_249) ;  /* 0x0000000400fc8947 */ /* 0x001fec0003800000 */
.L_x_268:
[----:B------:R-:W1:Y:S01]  /*a940*/  SYNCS.PHASECHK.TRANS64.TRYWAIT P0, [R8+URZ], R5 ;  /* 0x00000005080075a7 */ /* 0x000e62000800017f */
[----:B------:R-:W-:-:S05]  /*a950*/  VIADD R0, R3, 0x1 ;  /* 0x0000000103007836 */ /* 0x000fca0000000000 */
[----:B------:R-:W-:-:S04]  /*a960*/  ISETP.NE.AND P1, PT, R0, 0xc, PT ;  /* 0x0000000c0000780c */ /* 0x000fc80003f25270 */
[----:B------:R-:W-:Y:S02]  /*a970*/  SEL R3, RZ, 0x1, P1 ;  /* 0x00000001ff037807 */ /* 0x000fe40000800000 */
[----:B0-----:R-:W-:Y:S02]  /*a980*/  SEL R7, R0, RZ, P1 ;  /* 0x000000ff00077207 */ /* 0x001fe40000800000 */
[----:B------:R-:W-:-:S03]  /*a990*/  LOP3.LUT R6, R6, R3, RZ, 0x3c, !PT ;  /* 0x0000000306067212 */ /* 0x000fc600078e3cff */
[----:B------:R-:W-:Y:S01]  /*a9a0*/  IMAD R9, R7, 0x8, R2 ;  /* 0x0000000807097824 */ /* 0x000fe200078e0202 */
[----:B------:R-:W-:Y:S01]  /*a9b0*/  SHF.L.U32 R4, R6, 0x1f, RZ ;  /* 0x0000001f06047819 */ /* 0x000fe200000006ff */
[----:B-1----:R-:W-:Y:S06]  /*a9c0*/  @!P0 BRA `(.L_x_250) ;  /* 0x0000000400ec8947 */ /* 0x002fec0003800000 */
.L_x_269:
[----:B------:R-:W1:Y:S01]  /*a9d0*/  SYNCS.PHASECHK.TRANS64.TRYWAIT P0, [R9+URZ], R4 ;  /* 0x00000004090075a7 */ /* 0x000e62000800017f */
[----:B------:R-:W-:-:S05]  /*a9e0*/  VIADD R0, R7, 0x1 ;  /* 0x0000000107007836 */ /* 0x000fca0000000000 */
[----:B------:R-:W-:-:S04]  /*a9f0*/  ISETP.NE.AND P1, PT, R0, 0xc, PT ;  /* 0x0000000c0000780c */ /* 0x000fc80003f25270 */
[----:B------:R-:W-:Y:S02]  /*aa00*/  SEL R3, RZ, 0x1, P1 ;  /* 0x00000001ff037807 */ /* 0x000fe40000800000 */
[----:B------:R-:W-:Y:S02]  /*aa10*/  SEL R7, R0, RZ, P1 ;  /* 0x000000ff00077207 */ /* 0x000fe40000800000 */
[----:B------:R-:W-:-:S03]  /*aa20*/  LOP3.LUT R6, R6, R3, RZ, 0x3c, !PT ;  /* 0x0000000306067212 */ /* 0x000fc600078e3cff */
[----:B0-----:R-:W-:Y:S01]  /*aa30*/  IMAD R8, R7, 0x8, R2 ;  /* 0x0000000807087824 */ /* 0x001fe200078e0202 */
[----:B------:R-:W-:Y:S01]  /*aa40*/  SHF.L.U32 R5, R6, 0x1f, RZ ;  /* 0x0000001f06057819 */ /* 0x000fe200000006ff */
[----:B-1----:R-:W-:Y:S06]  /*aa50*/  @!P0 BRA `(.L_x_251) ;  /* 0x0000000400dc8947 */ /* 0x002fec0003800000 */
.L_x_270:
        /* <DEDUP_REMOVED lines=9> */
.L_x_271:
        /* <DEDUP_REMOVED lines=9> */
.L_x_272:
        /* <DEDUP_REMOVED lines=9> */
.L_x_273:
[----:B------:R-:W1:Y:S01]  /*ac10*/  SYNCS.PHASECHK.TRANS64.TRYWAIT P0, [R9+URZ], R4 ;  /* 0x00000004090075a7 */ /* 0x000e62000800017f */
[----:B------:R-:W-:-:S04]  /*ac20*/  IADD3 R0, R7, 0x1, RZ ;  /* 0x0000000107007810 */ /* 0x000fc80007ffe0ff */
[----:B------:R-:W-:-:S04]  /*ac30*/  ISETP.NE.AND P1, PT, R0, 0xc, PT ;  /* 0x0000000c0000780c */ /* 0x000fc80003f25270 */
[----:B------:R-:W-:Y:S02]  /*ac40*/  SEL R3, RZ, 0x1, P1 ;  /* 0x00000001ff037807 */ /* 0x000fe40000800000 */
[----:B------:R-:W-:Y:S02]  /*ac50*/  SEL R7, R0, RZ, P1 ;  /* 0x000000ff00077207 */ /* 0x000fe40000800000 */
[----:B------:R-:W-:-:S03]  /*ac60*/  LOP3.LUT R6, R6, R3, RZ, 0x3c, !PT ;  /* 0x0000000306067212 */ /* 0x000fc600078e3cff */
[----:B0-----:R-:W-:Y:S01]  /*ac70*/  IMAD R8, R7, 0x8, R2 ;  /* 0x0000000807087824 */ /* 0x001fe200078e0202 */
[----:B------:R-:W-:Y:S01]  /*ac80*/  SHF.L.U32 R5, R6, 0x1f, RZ ;  /* 0x0000001f06057819 */ /* 0x000fe200000006ff */
[----:B-1----:R-:W-:Y:S06]  /*ac90*/  @!P0 BRA `(.L_x_255) ;  /* 0x00000004009c8947 */ /* 0x002fec0003800000 */
.L_x_274:
        /* <DEDUP_REMOVED lines=9> */
.L_x_275:
        /* <DEDUP_REMOVED lines=9> */
.L_x_276:
[----:B------:R-:W1:Y:S01]  /*adc0*/  SYNCS.PHASECHK.TRANS64.TRYWAIT P0, [R8+URZ], R5 ;  /* 0x00000005080075a7 */ /* 0x000e62000800017f */
[----:B------:R-:W-:-:S05]  /*add0*/  VIADD R0, R7, 0x1 ;  /* 0x0000000107007836 */ /* 0x000fca0000000000 */
[----:B------:R-:W-:-:S04]  /*ade0*/  ISETP.NE.AND P1, PT, R0, 0xc, PT ;  /* 0x0000000c0000780c */ /* 0x000fc80003f25270 */
[----:B------:R-:W-:Y:S02]  /*adf0*/  SEL R3, RZ, 0x1, P1 ;  /* 0x00000001ff037807 */ /* 0x000fe40000800000 */
[----:B------:R-:W-:Y:S02]  /*ae00*/  SEL R7, R0, RZ, P1 ;  /* 0x000000ff00077207 */ /* 0x000fe40000800000 */
[----:B0-----:R-:W-:-:S03]  /*ae10*/  LOP3.LUT R9, R6, R3, RZ, 0x3c, !PT ;  /* 0x0000000306097212 */ /* 0x001fc600078e3cff */
[----:B------:R-:W-:Y:S01]  /*ae20*/  IMAD R11, R7, 0x8, R2 ;  /* 0x00000008070b7824 */ /* 0x000fe200078e0202 */
[----:B------:R-:W-:Y:S01]  /*ae30*/  SHF.L.U32 R6, R9, 0x1f, RZ ;  /* 0x0000001f09067819 */ /* 0x000fe200000006ff */
[----:B-1----:R-:W-:Y:S06]  /*ae40*/  @!P0 BRA `(.L_x_258) ;  /* 0x00000004006c8947 */ /* 0x002fec0003800000 */
.L_x_277:
[----:B------:R-:W1:Y:S01]  /*ae50*/  SYNCS.PHASECHK.TRANS64.TRYWAIT P0, [R11+URZ], R6 ;  /* 0x000000060b0075a7 */ /* 0x000e62000800017f */
[----:B------:R-:W-:-:S05]  /*ae60*/  VIADD R0, R7, 0x1 ;  /* 0x0000000107007836 */ /* 0x000fca0000000000 */
[----:B------:R-:W-:-:S04]  /*ae70*/  ISETP.NE.AND P1, PT, R0, 0xc, PT ;  /* 0x0000000c0000780c */ /* 0x000fc80003f25270 */
[----:B------:R-:W-:Y:S02]  /*ae80*/  SEL R4, RZ, 0x1, P1 ;  /* 0x00000001ff047807 */ /* 0x000fe40000800000 */
[----:B------:R-:W-:Y:S02]  /*ae90*/  SEL R3, R0, RZ, P1 ;  /* 0x000000ff00037207 */ /* 0x000fe40000800000 */
[----:B------:R-:W-:Y:S01]  /*aea0*/  LOP3.LUT R0, R9, R4, RZ, 0x3c, !PT ;  /* 0x0000000409007212 */ /* 0x000fe200078e3cff */
[----:B-1----:R-:W-:Y:S06]  /*aeb0*/  @!P0 BRA `(.L_x_259) ;  /* 0x0000000400648947 */ /* 0x002fec0003800000 */
.L_x_278:
[----:B------:R-:W-:Y:S01]  /*aec0*/  IMAD R3, R3, 0x8, R2 ;  /* 0x0000000803037824 */ /* 0x000fe200078e0202 */
[----:B------:R-:W-:-:S07]  /*aed0*/  SHF.L.U32 R0, R0, 0x1f, RZ ;  /* 0x0000001f00007819 */ /* 0x000fce00000006ff */
.L_x_260:
[----:B--2---:R2:W3:Y:S02]  /*aee0*/  SYNCS.PHASECHK.TRANS64.TRYWAIT P0, [R3+URZ], R0 ;  /* 0x00000000030075a7 */ /* 0x0044e4000800017f */
[----:B---3--:R-:W-:Y:S05]  /*aef0*/  @!P0 NANOSLEEP.SYNCS 0x989680 ;  /* 0x009896800000895d */ /* 0x008fea0003900000 */
[----:B------:R-:W3:Y:S02]  /*af00*/  @!P0 SYNCS.PHASECHK.TRANS64 P0, [R3+URZ], R0 ;  /* 0x00000000030085a7 */ /* 0x000ee4000800007f */
[----:B---3--:R-:W-:Y:S05]  /*af10*/  @!P0 BRA `(.L_x_260) ;  /* 0xfffffffc00f08947 */ /* 0x008fea000383ffff */
.L_x_247:
[----:B------:R-:W-:Y:S05]  /*af20*/  BSYNC B0 ;  /* 0x0000000000007941 */ /* 0x000fea0003800000 */
.L_x_246:
[----:B------:R-:W-:Y:S05]  /*af30*/  EXIT ;  /* 0x000000000000794d */ /* 0x000fea0003800000 */
.L_x_22:
[----:B---3--:R3:W4:Y:S02]  /*af40*/  SYNCS.PHASECHK.TRANS64.TRYWAIT P1, [R3+URZ], R0 ;  /* 0x00000000030075a7 */ /* 0x008724000802017f */
[----:B----4-:R-:W-:Y:S05]  /*af50*/  @!P1 NANOSLEEP.SYNCS 0x989680 ;  /* 0x009896800000995d */ /* 0x010fea0003900000 */
[----:B------:R-:W4:Y:S02]  /*af60*/  @!P1 SYNCS.PHASECHK.TRANS64 P1, [R3+URZ], R0 ;  /* 0x00000000030095a7 */ /* 0x000f24000802007f */
[----:B----4-:R-:W-:Y:S05]  /*af70*/  @!P1 BRA `(.L_x_22) ;  /* 0xfffffffc00f09947 */ /* 0x010fea000383ffff */
[----:B------:R-:W-:Y:S05]  /*af80*/  BRA `(.L_x_21) ;  /* 0xffffff6400ac7947 */ /* 0x000fea000383ffff */
.L_x_27:
[----:B-1----:R1:W2:Y:S02]  /*af90*/  SYNCS.PHASECHK.TRANS64.TRYWAIT P1, [R5+URZ], R4 ;  /* 0x00000004050075a7 */ /* 0x0022a4000802017f */
[----:B--2---:R-:W-:Y:S05]  /*afa0*/  @!P1 NANOSLEEP.SYNCS 0x989680 ;  /* 0x009896800000995d */ /* 0x004fea0003900000 */
[----:B------:R-:W2:Y:S02]  /*afb0*/  @!P1 SYNCS.PHASECHK.TRANS64 P1, [R5+URZ], R4 ;  /* 0x00000004050095a7 */ /* 0x000ea4000802007f */
[----:B--2---:R-:W-:Y:S05]  /*afc0*/  @!P1 BRA `(.L_x_27) ;  /* 0xfffffffc00f09947 */ /* 0x004fea000383ffff */
[----:B------:R-:W-:Y:S05]  /*afd0*/  BRA `(.L_x_26) ;  /* 0xffffff68008c7947 */ /* 0x000fea000383ffff */
.L_x_234:
[----:B------:R-:W-:Y:S01]  /*afe0*/  BSSY B1, `(.L_x_261) ;  /* 0x0000006000017945 */ /* 0x000fe20003800000 */
[----:B------:R-:W-:-:S07]  /*aff0*/  IMAD.MOV.U32 R15, RZ, RZ, -0x1 ;  /* 0xffffffffff0f7424 */ /* 0x000fce00078e00ff */
[----:B------:R-:W-:Y:S05]  /*b000*/  WARPSYNC.COLLECTIVE R15, `(.L_x_262) ;  /* 0x000000000f0c7348 */ /* 0x000fea0003c00000 */
[----:B------:R-:W-:Y:S02]  /*b010*/  ELECT P6, UR62, PT ;  /* 0x00000000003e782f */ /* 0x000fe400038c0000 */
[----:B------:R-:W-:Y:S01]  /*b020*/  MOV R14, UR62 ;  /* 0x0000003e000e7c02 */ /* 0x000fe20008000f00 */
[----:B------:R-:W-:Y:S10]  /*b030*/  ENDCOLLECTIVE ;  /* 0x000000000000791b */ /* 0x000ff40003800000 */
.L_x_262:
[----:B------:R-:W-:Y:S05]  /*b040*/  BSYNC B1 ;  /* 0x0000000000017941 */ /* 0x000fea0003800000 */
.L_x_261:
[----:B------:R-:W-:Y:S05]  /*b050*/  BRA `(.L_x_263) ;  /* 0xffffffec001c7947 */ /* 0x000fea000383ffff */
.L_x_237:
[----:B0-----:R0:W1:Y:S02]  /*b060*/  SYNCS.PHASECHK.TRANS64.TRYWAIT P0, [R20+URZ+0x60], R7 ;  /* 0x00006007140075a7 */ /* 0x001064000800017f */
[----:B-1----:R-:W-:Y:S05]  /*b070*/  @!P0 NANOSLEEP.SYNCS 0x989680 ;  /* 0x009896800000895d */ /* 0x002fea0003900000 */
[----:B------:R-:W1:Y:S02]  /*b080*/  @!P0 SYNCS.PHASECHK.TRANS64 P0, [R20+URZ+0x60], R7 ;  /* 0x00006007140085a7 */ /* 0x000e64000800007f */
[----:B-1----:R-:W-:Y:S05]  /*b090*/  @!P0 BRA `(.L_x_237) ;  /* 0xfffffffc00f08947 */ /* 0x002fea000383ffff */
[----:B------:R-:W-:Y:S05]  /*b0a0*/  BRA `(.L_x_264) ;  /* 0xffffffec00587947 */ /* 0x000fea000383ffff */
.L_x_245:
[----:B------:R-:W-:Y:S01]  /*b0b0*/  BSSY B0, `(.L_x_265) ;  /* 0x0000006000007945 */ /* 0x000fe20003800000 */
[----:B------:R-:W-:-:S07]  /*b0c0*/  IMAD.MOV.U32 R15, RZ, RZ, -0x1 ;  /* 0xffffffffff0f7424 */ /* 0x000fce00078e00ff */
[----:B------:R-:W-:Y:S05]  /*b0d0*/  WARPSYNC.COLLECTIVE R15, `(.L_x_266) ;  /* 0x000000000f0c7348 */ /* 0x000fea0003c00000 */
[----:B------:R-:W-:Y:S02]  /*b0e0*/  ELECT P6, UR62, PT ;  /* 0x00000000003e782f */ /* 0x000fe400038c0000 */
[----:B------:R-:W-:Y:S01]  /*b0f0*/  MOV R14, UR62 ;  /* 0x0000003e000e7c02 */ /* 0x000fe20008000f00 */
[----:B------:R-:W-:Y:S10]  /*b100*/  ENDCOLLECTIVE ;  /* 0x000000000000791b */ /* 0x000ff40003800000 */
.L_x_266:
[----:B------:R-:W-:Y:S05]  /*b110*/  BSYNC B0 ;  /* 0x0000000000007941 */ /* 0x000fea0003800000 */
.L_x_265:
[----:B------:R-:W-:Y:S05]  /*b120*/  BRA `(.L_x_267) ;  /* 0xfffffff400b07947 */ /* 0x000fea000383ffff */
.L_x_249:
[----:B0-----:R0:W1:Y:S02]  /*b130*/  SYNCS.PHASECHK.TRANS64.TRYWAIT P0, [R7+URZ], R4 ;  /* 0x00000004070075a7 */ /* 0x001064000800017f */
[----:B-1----:R-:W-:Y:S05]  /*b140*/  @!P0 NANOSLEEP.SYNCS 0x989680 ;  /* 0x009896800000895d */ /* 0x002fea0003900000 */
[----:B------:R-:W1:Y:S02]  /*b150*/  @!P0 SYNCS.PHASECHK.TRANS64 P0, [R7+URZ], R4 ;  /* 0x00000004070085a7 */ /* 0x000e64000800007f */
[----:B-1----:R-:W-:Y:S05]  /*b160*/  @!P0 BRA `(.L_x_249) ;  /* 0xfffffffc00f08947 */ /* 0x002fea000383ffff */
[----:B------:R-:W-:Y:S05]  /*b170*/  BRA `(.L_x_268) ;  /* 0xfffffff400f07947 */ /* 0x000fea000383ffff */
.L_x_250:
[----:B0-----:R0:W1:Y:S02]  /*b180*/  SYNCS.PHASECHK.TRANS64.TRYWAIT P0, [R8+URZ], R5 ;  /* 0x00000005080075a7 */ /* 0x001064000800017f */
[----:B-1----:R-:W-:Y:S05]  /*b190*/  @!P0 NANOSLEEP.SYNCS 0x989680 ;  /* 0x009896800000895d */ /* 0x002fea0003900000 */
[----:B------:R-:W1:Y:S02]  /*b1a0*/  @!P0 SYNCS.PHASECHK.TRANS64 P0, [R8+URZ], R5 ;  /* 0x00000005080085a7 */ /* 0x000e64000800007f */
[----:B-1----:R-:W-:Y:S05]  /*b1b0*/  @!P0 BRA `(.L_x_250) ;  /* 0xfffffffc00f08947 */ /* 0x002fea000383ffff */
[----:B------:R-:W-:Y:S05]  /*b1c0*/  BRA `(.L_x_269) ;  /* 0xfffffff800007947 */ /* 0x000fea000383ffff */
.L_x_251:
[----:B0-----:R0:W1:Y:S02]  /*b1d0*/  SYNCS.PHASECHK.TRANS64.TRYWAIT P0, [R9+URZ], R4 ;  /* 0x00000004090075a7 */ /* 0x001064000800017f */
[----:B-1----:R-:W-:Y:S05]  /*b1e0*/  @!P0 NANOSLEEP.SYNCS 0x989680 ;  /* 0x009896800000895d */ /* 0x002fea0003900000 */
[----:B------:R-:W1:Y:S02]  /*b1f0*/  @!P0 SYNCS.PHASECHK.TRANS64 P0, [R9+URZ], R4 ;  /* 0x00000004090085a7 */ /* 0x000e64000800007f */
[----:B-1----:R-:W-:Y:S05]  /*b200*/  @!P0 BRA `(.L_x_251) ;  /* 0xfffffffc00f08947 */ /* 0x002fea000383ffff */
[----:B------:R-:W-:Y:S05]  /*b210*/  BRA `(.L_x_270) ;  /* 0xfffffff800107947 */ /* 0x000fea000383ffff */
.L_x_252:
[----:B0-----:R0:W1:Y:S02]  /*b220*/  SYNCS.PHASECHK.TRANS64.TRYWAIT P0, [R8+URZ], R5 ;  /* 0x00000005080075a7 */ /* 0x001064000800017f */
[----:B-1----:R-:W-:Y:S05]  /*b230*/  @!P0 NANOSLEEP.SYNCS 0x989680 ;  /* 0x009896800000895d */ /* 0x002fea0003900000 */
[----:B------:R-:W1:Y:S02]  /*b240*/  @!P0 SYNCS.PHASECHK.TRANS64 P0, [R8+URZ], R5 ;  /* 0x00000005080085a7 */ /* 0x000e64000800007f */
[----:B-1----:R-:W-:Y:S05]  /*b250*/  @!P0 BRA `(.L_x_252) ;  /* 0xfffffffc00f08947 */ /* 0x002fea000383ffff */
[----:B------:R-:W-:Y:S05]  /*b260*/  BRA `(.L_x_271) ;  /* 0xfffffff800207947 */ /* 0x000fea000383ffff */
.L_x_253:
[----:B0-----:R0:W1:Y:S02]  /*b270*/  SYNCS.PHASECHK.TRANS64.TRYWAIT P0, [R9+URZ], R4 ;  /* 0x00000004090075a7 */ /* 0x001064000800017f */
[----:B-1----:R-:W-:Y:S05]  /*b280*/  @!P0 NANOSLEEP.SYNCS 0x989680 ;  /* 0x009896800000895d */ /* 0x002fea0003900000 */
[----:B------:R-:W1:Y:S02]  /*b290*/  @!P0 SYNCS.PHASECHK.TRANS64 P0, [R9+URZ], R4 ;  /* 0x00000004090085a7 */ /* 0x000e64000800007f */
[----:B-1----:R-:W-:Y:S05]  /*b2a0*/  @!P0 BRA `(.L_x_253) ;  /* 0xfffffffc00f08947 */ /* 0x002fea000383ffff */
[----:B------:R-:W-:Y:S05]  /*b2b0*/  BRA `(.L_x_272) ;  /* 0xfffffff800307947 */ /* 0x000fea000383ffff */
.L_x_254:
[----:B0-----:R0:W1:Y:S02]  /*b2c0*/  SYNCS.PHASECHK.TRANS64.TRYWAIT P0, [R8+URZ], R5 ;  /* 0x00000005080075a7 */ /* 0x001064000800017f */
[----:B-1----:R-:W-:Y:S05]  /*b2d0*/  @!P0 NANOSLEEP.SYNCS 0x989680 ;  /* 0x009896800000895d */ /* 0x002fea0003900000 */
[----:B------:R-:W1:Y:S02]  /*b2e0*/  @!P0 SYNCS.PHASECHK.TRANS64 P0, [R8+URZ], R5 ;  /* 0x00000005080085a7 */ /* 0x000e64000800007f */
[----:B-1----:R-:W-:Y:S05]  /*b2f0*/  @!P0 BRA `(.L_x_254) ;  /* 0xfffffffc00f08947 */ /* 0x002fea000383ffff */
[----:B------:R-:W-:Y:S05]  /*b300*/  BRA `(.L_x_273) ;  /* 0xfffffff800407947 */ /* 0x000fea000383ffff */
.L_x_255:
[----:B0-----:R0:W1:Y:S02]  /*b310*/  SYNCS.PHASECHK.TRANS64.TRYWAIT P0, [R9+URZ], R4 ;  /* 0x00000004090075a7 */ /* 0x001064000800017f */
[----:B-1----:R-:W-:Y:S05]  /*b320*/  @!P0 NANOSLEEP.SYNCS 0x989680 ;  /* 0x009896800000895d */ /* 0x002fea0003900000 */
[----:B------:R-:W1:Y:S02]  /*b330*/  @!P0 SYNCS.PHASECHK.TRANS64 P0, [R9+URZ], R4 ;  /* 0x00000004090085a7 */ /* 0x000e64000800007f */
[----:B-1----:R-:W-:Y:S05]  /*b340*/  @!P0 BRA `(.L_x_255) ;  /* 0xfffffffc00f08947 */ /* 0x002fea000383ffff */
[----:B------:R-:W-:Y:S05]  /*b350*/  BRA `(.L_x_274) ;  /* 0xfffffff800507947 */ /* 0x000fea000383ffff */
.L_x_256:
[----:B0-----:R0:W1:Y:S02]  /*b360*/  SYNCS.PHASECHK.TRANS64.TRYWAIT P0, [R8+URZ], R5 ;  /* 0x00000005080075a7 */ /* 0x001064000800017f */
[----:B-1----:R-:W-:Y:S05]  /*b370*/  @!P0 NANOSLEEP.SYNCS 0x989680 ;  /* 0x009896800000895d */ /* 0x002fea0003900000 */
[----:B------:R-:W1:Y:S02]  /*b380*/  @!P0 SYNCS.PHASECHK.TRANS64 P0, [R8+URZ], R5 ;  /* 0x00000005080085a7 */ /* 0x000e64000800007f */
[----:B-1----:R-:W-:Y:S05]  /*b390*/  @!P0 BRA `(.L_x_256) ;  /* 0xfffffffc00f08947 */ /* 0x002fea000383ffff */
[----:B------:R-:W-:Y:S05]  /*b3a0*/  BRA `(.L_x_275) ;  /* 0xfffffff800607947 */ /* 0x000fea000383ffff */
.L_x_257:
[----:B0-----:R0:W1:Y:S02]  /*b3b0*/  SYNCS.PHASECHK.TRANS64.TRYWAIT P0, [R9+URZ], R4 ;  /* 0x00000004090075a7 */ /* 0x001064000800017f */
[----:B-1----:R-:W-:Y:S05]  /*b3c0*/  @!P0 NANOSLEEP.SYNCS 0x989680 ;  /* 0x009896800000895d */ /* 0x002fea0003900000 */
[----:B------:R-:W1:Y:S02]  /*b3d0*/  @!P0 SYNCS.PHASECHK.TRANS64 P0, [R9+URZ], R4 ;  /* 0x00000004090085a7 */ /* 0x000e64000800007f */
[----:B-1----:R-:W-:Y:S05]  /*b3e0*/  @!P0 BRA `(.L_x_257) ;  /* 0xfffffffc00f08947 */ /* 0x002fea000383ffff */
[----:B------:R-:W-:Y:S05]  /*b3f0*/  BRA `(.L_x_276) ;  /* 0xfffffff800707947 */ /* 0x000fea000383ffff */
.L_x_258:
[----:B0-----:R0:W1:Y:S02]  /*b400*/  SYNCS.PHASECHK.TRANS64.TRYWAIT P0, [R8+URZ], R5 ;  /* 0x00000005080075a7 */ /* 0x001064000800017f */
[----:B-1----:R-:W-:Y:S05]  /*b410*/  @!P0 NANOSLEEP.SYNCS 0x989680 ;  /* 0x009896800000895d */ /* 0x002fea0003900000 */
[----:B------:R-:W1:Y:S02]  /*b420*/  @!P0 SYNCS.PHASECHK.TRANS64 P0, [R8+URZ], R5 ;  /* 0x00000005080085a7 */ /* 0x000e64000800007f */
[----:B-1----:R-:W-:Y:S05]  /*b430*/  @!P0 BRA `(.L_x_258) ;  /* 0xfffffffc00f08947 */ /* 0x002fea000383ffff */
[----:B------:R-:W-:Y:S05]  /*b440*/  BRA `(.L_x_277) ;  /* 0xfffffff800807947 */ /* 0x000fea000383ffff */
.L_x_259:
[----:B-1----:R1:W2:Y:S02]  /*b450*/  SYNCS.PHASECHK.TRANS64.TRYWAIT P0, [R11+URZ], R6 ;  /* 0x000000060b0075a7 */ /* 0x0022a4000800017f */
[----:B--2---:R-:W-:Y:S05]  /*b460*/  @!P0 NANOSLEEP.SYNCS 0x989680 ;  /* 0x009896800000895d */ /* 0x004fea0003900000 */
[----:B------:R-:W2:Y:S02]  /*b470*/  @!P0 SYNCS.PHASECHK.TRANS64 P0, [R11+URZ], R6 ;  /* 0x000000060b0085a7 */ /* 0x000ea4000800007f */
[----:B--2---:R-:W-:Y:S05]  /*b480*/  @!P0 BRA `(.L_x_259) ;  /* 0xfffffffc00f08947 */ /* 0x004fea000383ffff */
[----:B------:R-:W-:Y:S05]  /*b490*/  BRA `(.L_x_278) ;  /* 0xfffffff800887947 */ /* 0x000fea000383ffff */
.L_x_279:
[----:B------:R-:W-:-:S00]  /*b4a0*/  BRA `(.L_x_279) ;  /* 0xfffffffc00fc7947 */ /* 0x000fc0000383ffff */
[----:B------:R-:W-:-:S00]  /*b4b0*/  NOP ;  /* 0x0000000000007918 */ /* 0x000fc00000000000 */
        /* <DEDUP_REMOVED lines=12> */
.L_x_280:


//--------------------- .nv.global.init           --------------------------
	.section	.nv.global.init,"aw",@progbits
.nv.global.init:
	.type		$str$22,@object
	.size		$str$22,($str$23 - $str$22)
$str$22:
        /*0000*/ 	.byte	0x6b, 0x5f, 0x74, 0x69, 0x6c, 0x65, 0x5f, 0x63, 0x6f, 0x75, 0x6e, 0x74, 0x20, 0x3e, 0x3d, 0x20
        /*0010*/ 	.byte	0x31, 0x00
	.type		$str$23,@object
	.size		$str$23,(__unnamed_1 - $str$23)
$str$23:
        /*0012*/ 	.byte	0x2f, 0x74, 0x6d, 0x70, 0x2f, 0x63, 0x75, 0x74, 0x6c, 0x61, 0x73, 0x73, 0x5f, 0x73, 0x77, 0x65
        /*0022*/ 	.byte	0x65, 0x70, 0x5f, 0x73, 0x72, 0x63, 0x2f, 0x69, 0x6e, 0x63, 0x6c, 0x75, 0x64, 0x65, 0x2f, 0x63
        /*0032*/ 	.byte	0x75, 0x74, 0x6c, 0x61, 0x73, 0x73, 0x2f, 0x67, 0x65, 0x6d, 0x6d, 0x2f, 0x63, 0x6f, 0x6c, 0x6c
        /*0042*/ 	.byte	0x65, 0x63, 0x74, 0x69, 0x76, 0x65, 0x2f, 0x73, 0x6d, 0x39, 0x30, 0x5f, 0x6d, 0x6d, 0x61, 0x5f
        /*0052*/ 	.byte	0x74, 0x6d, 0x61, 0x5f, 0x67, 0x6d, 0x6d, 0x61, 0x5f, 0x73, 0x73, 0x5f, 0x77, 0x61, 0x72, 0x70
        /*0062*/ 	.byte	0x73, 0x70, 0x65, 0x63, 0x69, 0x61, 0x6c, 0x69, 0x7a, 0x65, 0x64, 0x2e, 0x68, 0x70, 0x70, 0x00
	.type		__unnamed_1,@object
	.size		__unnamed_1,(.L_0 - __unnamed_1)
__unnamed_1:
        /*0072*/ 	.byte	0x76, 0x6f, 0x69, 0x64, 0x20, 0x63, 0x75, 0x74, 0x6c, 0x61, 0x73, 0x73, 0x3a, 0x3a, 0x67, 0x65
        /* <DEDUP_REMOVED lines=180> */
        /*0bc2*/ 	.byte	0x75, 0x74, 0x65, 0x3a, 0x3a, 0x69, 0x64, 0x65, 0x6e, 0x74, 0x69, 0x74, 0x79, 0x5d, 0x00
.L_0:


//--------------------- .nv.shared._ZN7cutlass13device_kernelINS_4gemm6kernel13GemmUniversalIN4cute5tupleIJiiiiEEENS1_10collective13CollectiveMmaINS1_34MainloopSm90TmaGmmaWarpSpecializedILi12ENS5_IJNS4_1CILi2EEENSA_ILi1EEESC_EEENS1_35KernelTmaWarpSpecializedCooperativeEEENS5_IJNSA_ILi192EEENSA_ILi96EEENSA_ILi32EEEEEENS_10bfloat16_tENS5_IJlSC_lEEESK_SL_NS4_8TiledMMAINS4_8MMA_AtomIJNS4_4SM904GMMA27MMA_64x96x16_F32BF16BF16_SSILNSP_5MajorE0ELSR_0ELNSP_7ScaleInE1ELSS_1EEEEEENS4_6LayoutISD_NS5_IJSC_NSA_ILi0EEESW_EEEEENS5_IJNS4_10UnderscoreESZ_SZ_EEEEENS4_13SM90_TMA_LOADENS4_14ComposedLayoutINS4_7SwizzleILi2ELi4ELi3EEENS4_18smem_ptr_flag_bitsILi16EEENSV_INS5_IJNSA_ILi8EEESI_EEENS5_IJSI_SC_EEEEEEEvNS4_8identityENS4_23SM90_TMA_LOAD_MULTICASTES1C_vS1D_EENS_8epilogue10collective6detail29Sm90TmaWarpSpecializedAdapterINS1H_15DefaultEpilogueISK_SL_SL_NS1G_6thread17LinearCombinationISK_Li1EffLNS1L_9ScaleType4KindE0ELNS_15FloatRoundStyleE2ESK_EENS1_15EpilogueDefaultEEEEEvvEEEEvNT_6ParamsE --------------------------
	.section	.nv.shared._ZN7cutlass13device_kernelINS_4gemm6kernel13GemmUniversalIN4cute5tupleIJiiiiEEENS1_10collective13CollectiveMmaINS1_34MainloopSm90TmaGmmaWarpSpecializedILi12ENS5_IJNS4_1CILi2EEENSA_ILi1EEESC_EEENS1_35KernelTmaWarpSpecializedCooperativeEEENS5_IJNSA_ILi192EEENSA_ILi96EEENSA_ILi32EEEEEENS_10bfloat16_tENS5_IJlSC_lEEESK_SL_NS4_8TiledMMAINS4_8MMA_AtomIJNS4_4SM904GMMA27MMA_64x96x16_F32BF16BF16_SSILNSP_5MajorE0ELSR_0ELNSP_7ScaleInE1ELSS_1EEEEEENS4_6LayoutISD_NS5_IJSC_NSA_ILi0EEESW_EEEEENS5_IJNS4_10UnderscoreESZ_SZ_EEEEENS4_13SM90_TMA_LOADENS4_14ComposedLayoutINS4_7SwizzleILi2ELi4ELi3EEENS4_18smem_ptr_flag_bitsILi16EEENSV_INS5_IJNSA_ILi8EEESI_EEENS5_IJSI_SC_EEEEEEEvNS4_8identityENS4_23SM90_TMA_LOAD_MULTICASTES1C_vS1D_EENS_8epilogue10collective6detail29Sm90TmaWarpSpecializedAdapterINS1H_15DefaultEpilogueISK_SL_SL_NS1G_6thread17LinearCombinationISK_Li1EffLNS1L_9ScaleType4KindE0ELNS_15FloatRoundStyleE2ESK_EENS1_15EpilogueDefaultEEEEEvvEEEEvNT_6ParamsE,"aw",@nobits
	.sectionflags	@""
	.align	16
	.zero		1024


//--------------------- .nv.shared.reserved.0     --------------------------
	.section	.nv.shared.reserved.0,"aw",@nobits
	.weak		__nv_reservedSMEM_offset_0_alias
	.size		__nv_reservedSMEM_offset_0_alias, 0, 0
	.other		__nv_reservedSMEM_offset_0_alias,@"STO_CUDA_RESERVED_SHARED STV_DEFAULT"
__nv_reservedSMEM_offset_0_alias:
	.zero		0


//--------------------- .nv.global                --------------------------
	.section	.nv.global,"aw",@nobits
.nv.global:
	.type		_ZN39_INTERNAL_8780351d_4_k_cu_fc9fc145_35894cute1_E,@object
	.size		_ZN39_INTERNAL_8780351d_4_k_cu_fc9fc145_35894cute1_E,(_ZN39_INTERNAL_8780351d_4_k_cu_fc9fc145_35894cuda3std3__45__cpo6cbeginE - _ZN39_INTERNAL_8780351d_4_k_cu_fc9fc145_35894cute1_E)
_ZN39_INTERNAL_8780351d_4_k_cu_fc9fc145_35894cute1_E:
	.zero		1
	.type		_ZN39_INTERNAL_8780351d_4_k_cu_fc9fc145_35894cuda3std3__45__cpo6cbeginE,@object
	.size		_ZN39_INTERNAL_8780351d_4_k_cu_fc9fc145_35894cuda3std3__45__cpo6cbeginE,(_ZN39_INTERNAL_8780351d_4_k_cu_fc9fc145_35894cuda3std3__48in_placeE - _ZN39_INTERNAL_8780351d_4_k_cu_fc9fc145_35894cuda3std3__45__cpo6cbeginE)
_ZN39_INTERNAL_8780351d_4_k_cu_fc9fc145_35894cuda3std3__45__cpo6cbeginE:
	.zero		1
	.type		_ZN39_INTERNAL_8780351d_4_k_cu_fc9fc145_35894cuda3std3__48in_placeE,@object
	.size		_ZN39_INTERNAL_8780351d_4_k_cu_fc9fc145_35894cuda3std3__48in_placeE,(_ZN39_INTERNAL_8780351d_4_k_cu_fc9fc145_35894cuda3std6ranges3__45__cpo9iter_moveE - _ZN39_INTERNAL_8780351d_4_k_cu_fc9fc145_35894cuda3std3__48in_placeE)
_ZN39_INTERNAL_8780351d_4_k_cu_fc9fc145_35894cuda3std3__48in_placeE:
	.zero		1
	.type		_ZN39_INTERNAL_8780351d_4_k_cu_fc9fc145_35894cuda3std6ranges3__45__cpo9iter_moveE,@object
	.size		_ZN39_INTERNAL_8780351d_4_k_cu_fc9fc145_35894cuda3std6ranges3__45__cpo9iter_moveE,(_ZN39_INTERNAL_8780351d_4_k_cu_fc9fc145_35894cuda3std3__45__cpo5beginE - _ZN39_INTERNAL_8780351d_4_k_cu_fc9fc145_35894cuda3std6ranges3__45__cpo9iter_moveE)
_ZN39_INTERNAL_8780351d_4_k_cu_fc9fc145_35894cuda3std6ranges3__45__cpo9iter_moveE:
	.zero		1
	.type		_ZN39_INTERNAL_8780351d_4_k_cu_fc9fc145_35894cuda3std3__45__cpo5beginE,@object
	.size		_ZN39_INTERNAL_8780351d_4_k_cu_fc9fc145_35894cuda3std3__45__cpo5beginE,(_ZN39_INTERNAL_8780351d_4_k_cu_fc9fc145_35894cuda3std3__441_GLOBAL__N__8780351d_4_k_cu_fc9fc145_35896ignoreE - _ZN39_INTERNAL_8780351d_4_k_cu_fc9fc145_35894cuda3std3__45__cpo5beginE)
_ZN39_INTERNAL_8780351d_4_k_cu_fc9fc145_35894cuda3std3__45__cpo5beginE:
	.zero		1
	.type		_ZN39_INTERNAL_8780351d_4_k_cu_fc9fc145_35894cuda3std3__441_GLOBAL__N__8780351d_4_k_cu_fc9fc145_35896ignoreE,@object
	.size		_ZN39_INTERNAL_8780351d_4_k_cu_fc9fc145_35894cuda3std3__441_GLOBAL__N__8780351d_4_k_cu_fc9fc145_35896ignoreE,(_ZN39_INTERNAL_8780351d_4_k_cu_fc9fc145_35894cute7productE - _ZN39_INTERNAL_8780351d_4_k_cu_fc9fc145_35894cuda3std3__441_GLOBAL__N__8780351d_4_k_cu_fc9fc145_35896ignoreE)
_ZN39_INTERNAL_8780351d_4_k_cu_fc9fc145_35894cuda3std3__441_GLOBAL__N__8780351d_4_k_cu_fc9fc145_35896ignoreE:
	.zero		1
	.type		_ZN39_INTERNAL_8780351d_4_k_cu_fc9fc145_35894cute7productE,@object
	.size		_ZN39_INTERNAL_8780351d_4_k_cu_fc9fc145_35894cute7productE,(_ZN39_INTERNAL_8780351d_4_k_cu_fc9fc145_35894cuda3std3__45__cpo3endE - _ZN39_INTERNAL_8780351d_4_k_cu_fc9fc145_35894cute7productE)
_ZN39_INTERNAL_8780351d_4_k_cu_fc9fc145_35894cute7productE:
	.zero		1
	.type		_ZN39_INTERNAL_8780351d_4_k_cu_fc9fc145_35894cuda3std3__45__cpo3endE,@object
	.size		_ZN39_INTERNAL_8780351d_4_k_cu_fc9fc145_35894cuda3std3__45__cpo3endE,(_ZN39_INTERNAL_8780351d_4_k_cu_fc9fc145_35894cuda3std3__419piecewise_constructE - _ZN39_INTERNAL_8780351d_4_k_cu_fc9fc145_35894cuda3std3__45__cpo3endE)
_ZN39_INTERNAL_8780351d_4_k_cu_fc9fc145_35894cuda3std3__45__cpo3endE:
	.zero		1
	.type		_ZN39_INTERNAL_8780351d_4_k_cu_fc9fc145_35894cuda3std3__419piecewise_constructE,@object
	.size		_ZN39_INTERNAL_8780351d_4_k_cu_fc9fc145_35894cuda3std3__419piecewise_constructE,(_ZN39_INTERNAL_8780351d_4_k_cu_fc9fc145_35894cuda3std3__45__cpo4cendE - _ZN39_INTERNAL_8780351d_4_k_cu_fc9fc145_35894cuda3std3__419piecewise_constructE)
_ZN39_INTERNAL_8780351d_4_k_cu_fc9fc145_35894cuda3std3__419piecewise_constructE:
	.zero		1
	.type		_ZN39_INTERNAL_8780351d_4_k_cu_fc9fc145_35894cuda3std3__45__cpo4cendE,@object
	.size		_ZN39_INTERNAL_8780351d_4_k_cu_fc9fc145_35894cuda3std3__45__cpo4cendE,(_ZN39_INTERNAL_8780351d_4_k_cu_fc9fc145_35894cuda3std6ranges3__45__cpo4swapE - _ZN39_INTERNAL_8780351d_4_k_cu_fc9fc145_35894cuda3std3__45__cpo4cendE)
_ZN39_INTERNAL_8780351d_4_k_cu_fc9fc145_35894cuda3std3__45__cpo4cendE:
	.zero		1
	.type		_ZN39_INTERNAL_8780351d_4_k_cu_fc9fc145_35894cuda3std6ranges3__45__cpo4swapE,@object
	.size		_ZN39_INTERNAL_8780351d_4_k_cu_fc9fc145_35894cuda3std6ranges3__45__cpo4swapE,(.L_8 - _ZN39_INTERNAL_8780351d_4_k_cu_fc9fc145_35894cuda3std6ranges3__45__cpo4swapE)
_ZN39_INTERNAL_8780351d_4_k_cu_fc9fc145_35894cuda3std6ranges3__45__cpo4swapE:
	.zero		1
.L_8:


//--------------------- .nv.constant0._ZN7cutlass13device_kernelINS_4gemm6kernel13GemmUniversalIN4cute5tupleIJiiiiEEENS1_10collective13CollectiveMmaINS1_34MainloopSm90TmaGmmaWarpSpecializedILi12ENS5_IJNS4_1CILi2EEENSA_ILi1EEESC_EEENS1_35KernelTmaWarpSpecializedCooperativeEEENS5_IJNSA_ILi192EEENSA_ILi96EEENSA_ILi32EEEEEENS_10bfloat16_tENS5_IJlSC_lEEESK_SL_NS4_8TiledMMAINS4_8MMA_AtomIJNS4_4SM904GMMA27MMA_64x96x16_F32BF16BF16_SSILNSP_5MajorE0ELSR_0ELNSP_7ScaleInE1ELSS_1EEEEEENS4_6LayoutISD_NS5_IJSC_NSA_ILi0EEESW_EEEEENS5_IJNS4_10UnderscoreESZ_SZ_EEEEENS4_13SM90_TMA_LOADENS4_14ComposedLayoutINS4_7SwizzleILi2ELi4ELi3EEENS4_18smem_ptr_flag_bitsILi16EEENSV_INS5_IJNSA_ILi8EEESI_EEENS5_IJSI_SC_EEEEEEEvNS4_8identityENS4_23SM90_TMA_LOAD_MULTICASTES1C_vS1D_EENS_8epilogue10collective6detail29Sm90TmaWarpSpecializedAdapterINS1H_15DefaultEpilogueISK_SL_SL_NS1G_6thread17LinearCombinationISK_Li1EffLNS1L_9ScaleType4KindE0ELNS_15FloatRoundStyleE2ESK_EENS1_15EpilogueDefaultEEEEEvvEEEEvNT_6ParamsE --------------------------
	.section	.nv.constant0._ZN7cutlass13device_kernelINS_4gemm6kernel13GemmUniversalIN4cute5tupleIJiiiiEEENS1_10collective13CollectiveMmaINS1_34MainloopSm90TmaGmmaWarpSpecializedILi12ENS5_IJNS4_1CILi2EEENSA_ILi1EEESC_EEENS1_35KernelTmaWarpSpecializedCooperativeEEENS5_IJNSA_ILi192EEENSA_ILi96EEENSA_ILi32EEEEEENS_10bfloat16_tENS5_IJlSC_lEEESK_SL_NS4_8TiledMMAINS4_8MMA_AtomIJNS4_4SM904GMMA27MMA_64x96x16_F32BF16BF16_SSILNSP_5MajorE0ELSR_0ELNSP_7ScaleInE1ELSS_1EEEEEENS4_6LayoutISD_NS5_IJSC_NSA_ILi0EEESW_EEEEENS5_IJNS4_10UnderscoreESZ_SZ_EEEEENS4_13SM90_TMA_LOADENS4_14ComposedLayoutINS4_7SwizzleILi2ELi4ELi3EEENS4_18smem_ptr_flag_bitsILi16EEENSV_INS5_IJNSA_ILi8EEESI_EEENS5_IJSI_SC_EEEEEEEvNS4_8identityENS4_23SM90_TMA_LOAD_MULTICASTES1C_vS1D_EENS_8epilogue10collective6detail29Sm90TmaWarpSpecializedAdapterINS1H_15DefaultEpilogueISK_SL_SL_NS1G_6thread17LinearCombinationISK_Li1EffLNS1L_9ScaleType4KindE0ELNS_15FloatRoundStyleE2ESK_EENS1_15EpilogueDefaultEEEEEvvEEEEvNT_6ParamsE,"a",@progbits
	.sectionflags	@""
	.align	4
.nv.constant0._ZN7cutlass13device_kernelINS_4gemm6kernel13GemmUniversalIN4cute5tupleIJiiiiEEENS1_10collective13CollectiveMmaINS1_34MainloopSm90TmaGmmaWarpSpecializedILi12ENS5_IJNS4_1CILi2EEENSA_ILi1EEESC_EEENS1_35KernelTmaWarpSpecializedCooperativeEEENS5_IJNSA_ILi192EEENSA_ILi96EEENSA_ILi32EEEEEENS_10bfloat16_tENS5_IJlSC_lEEESK_SL_NS4_8TiledMMAINS4_8MMA_AtomIJNS4_4SM904GMMA27MMA_64x96x16_F32BF16BF16_SSILNSP_5MajorE0ELSR_0ELNSP_7ScaleInE1ELSS_1EEEEEENS4_6LayoutISD_NS5_IJSC_NSA_ILi0EEESW_EEEEENS5_IJNS4_10UnderscoreESZ_SZ_EEEEENS4_13SM90_TMA_LOADENS4_14ComposedLayoutINS4_7SwizzleILi2ELi4ELi3EEENS4_18smem_ptr_flag_bitsILi16EEENSV_INS5_IJNSA_ILi8EEESI_EEENS5_IJSI_SC_EEEEEEEvNS4_8identityENS4_23SM90_TMA_LOAD_MULTICASTES1C_vS1D_EENS_8epilogue10collective6detail29Sm90TmaWarpSpecializedAdapterINS1H_15DefaultEpilogueISK_SL_SL_NS1G_6thread17LinearCombinationISK_Li1EffLNS1L_9ScaleType4KindE0ELNS_15FloatRoundStyleE2ESK_EENS1_15EpilogueDefaultEEEEEvvEEEEvNT_6ParamsE:
	.zero		1664


//--------------------- SYMBOLS --------------------------

	.type		.nv.reservedSmem.offset0,@object
	.size		.nv.reservedSmem.offset0,0x4
	.type		__assertfail,@function
